	.target	sm_100a

	.elftype	@"ET_EXEC"


//--------------------- .note.nv.tkinfo           --------------------------
	.section	.note.nv.tkinfo,"",@"SHT_NOTE"
	.sectionflags	@"SHF_NOTE_NV_TKINFO"
	.tkinfo
        /*0018*/ 	.word	0x00000081
        /*0030*/ 	.string	""
        /*0030*/ 	.string	"ptxas-blackwell"
        /*0030*/ 	.string	"Cuda compilation tools, release 12.9, V12.9.86"
        /*0030*/ 	.string	"Build cuda_12.9.r12.9/compiler.36037853_0"
        /*0030*/ 	.string	"-v  -suppress-debug-info  -lineinfo  -arch sm_100a "



//--------------------- .note.nv.cuver            --------------------------
	.section	.note.nv.cuver,"",@"SHT_NOTE"
	.sectionflags	@"SHF_NOTE_NV_CUVER"
        /*0018*/ 	.short	0x0001
        /*001a*/ 	.short	0x0064
        /*001c*/ 	.short	0x0001
        /*001e*/ 	.short	0x0000
        /*0020*/ 	.short	0x0001
        /*0022*/ 	.short	0x0000


//--------------------- .nv.info                  --------------------------
	.section	.nv.info,"",@"SHT_CUDA_INFO"
	.align	4


	//----- nvinfo : EIATTR_REGCOUNT
	.align		4
        /*0000*/ 	.byte	0x04, 0x2f
        /*0002*/ 	.short	(.L_4 - .L_3)
	.align		4
.L_3:
        /*0004*/ 	.word	index@(gluon_mma)
        /*0008*/ 	.word	0x00000035


	//----- nvinfo : EIATTR_FRAME_SIZE
	.align		4
.L_4:
        /*000c*/ 	.byte	0x04, 0x11
        /*000e*/ 	.short	(.L_6 - .L_5)
	.align		4
.L_5:
        /*0010*/ 	.word	index@($__internal_2_$__cuda_sm10x_tcgen05_guardrail_trap_unallocated_columns_being_dealloced)
        /*0014*/ 	.word	0x00000000


	//----- nvinfo : EIATTR_FRAME_SIZE
	.align		4
.L_6:
        /*0018*/ 	.byte	0x04, 0x11
        /*001a*/ 	.short	(.L_8 - .L_7)
	.align		4
.L_7:
        /*001c*/ 	.word	index@($__internal_1_$__cuda_sm10x_tcgen05_guardrail_trap_phase_invalid_during_alloc)
        /*0020*/ 	.word	0x00000000


	//----- nvinfo : EIATTR_FRAME_SIZE
	.align		4
.L_8:
        /*0024*/ 	.byte	0x04, 0x11
        /*0026*/ 	.short	(.L_10 - .L_9)
	.align		4
.L_9:
        /*0028*/ 	.word	index@($__internal_0_$__cuda_sm10x_tcgen05_guardrail_trap_col_being_dealloced_not_returned_by_alloc)
        /*002c*/ 	.word	0x00000000


	//----- nvinfo : EIATTR_FRAME_SIZE
	.align		4
.L_10:
        /*0030*/ 	.byte	0x04, 0x11
        /*0032*/ 	.short	(.L_12 - .L_11)
	.align		4
.L_11:
        /*0034*/ 	.word	index@(gluon_mma)
        /*0038*/ 	.word	0x00000000


	//----- nvinfo : EIATTR_MIN_STACK_SIZE
	.align		4
.L_12:
        /*003c*/ 	.byte	0x04, 0x12
        /*003e*/ 	.short	(.L_14 - .L_13)
	.align		4
.L_13:
        /*0040*/ 	.word	index@(gluon_mma)
        /*0044*/ 	.word	0x00000000
.L_14:


//--------------------- .nv.info.gluon_mma        --------------------------
	.section	.nv.info.gluon_mma,"",@"SHT_CUDA_INFO"
	.sectionflags	@""
	.align	4


	//----- nvinfo : EIATTR_CUDA_API_VERSION
	.align		4
        /*0000*/ 	.byte	0x04, 0x37
        /*0002*/ 	.short	(.L_16 - .L_15)
.L_15:
        /*0004*/ 	.word	0x00000081


	//----- nvinfo : EIATTR_KPARAM_INFO
	.align		4
.L_16:
        /*0008*/ 	.byte	0x04, 0x17
        /*000a*/ 	.short	(.L_18 - .L_17)
.L_17:
        /*000c*/ 	.word	0x00000000
        /*0010*/ 	.short	0x0004
        /*0012*/ 	.short	0x0020
        /*0014*/ 	.byte	0x00, 0xf4, 0x21, 0x00


	//----- nvinfo : EIATTR_KPARAM_INFO
	.align		4
.L_18:
        /*0018*/ 	.byte	0x04, 0x17
        /*001a*/ 	.short	(.L_20 - .L_19)
.L_19:
        /*001c*/ 	.word	0x00000000
        /*0020*/ 	.short	0x0003
        /*0022*/ 	.short	0x0018
        /*0024*/ 	.byte	0x00, 0xf4, 0x21, 0x00


	//----- nvinfo : EIATTR_KPARAM_INFO
	.align		4
.L_20:
        /*0028*/ 	.byte	0x04, 0x17
        /*002a*/ 	.short	(.L_22 - .L_21)
.L_21:
        /*002c*/ 	.word	0x00000000
        /*0030*/ 	.short	0x0002
        /*0032*/ 	.short	0x0010
        /*0034*/ 	.byte	0x00, 0xf4, 0x21, 0x00


	//----- nvinfo : EIATTR_KPARAM_INFO
	.align		4
.L_22:
        /*0038*/ 	.byte	0x04, 0x17
        /*003a*/ 	.short	(.L_24 - .L_23)
.L_23:
        /*003c*/ 	.word	0x00000000
        /*0040*/ 	.short	0x0001
        /*0042*/ 	.short	0x0008
        /*0044*/ 	.byte	0x00, 0xf4, 0x21, 0x00


	//----- nvinfo : EIATTR_KPARAM_INFO
	.align		4
.L_24:
        /*0048*/ 	.byte	0x04, 0x17
        /*004a*/ 	.short	(.L_26 - .L_25)
.L_25:
        /*004c*/ 	.word	0x00000000
        /*0050*/ 	.short	0x0000
        /*0052*/ 	.short	0x0000
        /*0054*/ 	.byte	0x00, 0xf4, 0x21, 0x00


	//----- nvinfo : EIATTR_AT_ENTRY_FRAGMENTS
	.align		4
.L_26:
        /*0058*/ 	.byte	0x04, 0x4f
        /*005a*/ 	.short	(.L_28 - .L_27)


	//   ....[0]....
.L_27:
        /*005c*/ 	.word	0x00000004


	//----- nvinfo : EIATTR_RESERVED_SMEM_USED
	.align		4
.L_28:
        /*0060*/ 	.byte	0x01, 0x41
	.zero		2


	//----- nvinfo : EIATTR_SPARSE_MMA_MASK
	.align		4
        /*0064*/ 	.byte	0x03, 0x50
        /*0066*/ 	.short	0x0000


	//----- nvinfo : EIATTR_TCGEN05_1CTA_USED
	.align		4
        /*0068*/ 	.byte	0x01, 0x51
	.zero		2


	//----- nvinfo : EIATTR_MAXREG_COUNT
	.align		4
        /*006c*/ 	.byte	0x03, 0x1b
        /*006e*/ 	.short	0x00ff


	//----- nvinfo : EIATTR_NUM_BARRIERS
	.align		4
        /*0070*/ 	.byte	0x02, 0x4c
        /*0072*/ 	.byte	0x01
	.zero		1


	//----- nvinfo : EIATTR_INT_WARP_WIDE_INSTR_OFFSETS
	.align		4
        /*0074*/ 	.byte	0x04, 0x31
        /*0076*/ 	.short	(.L_30 - .L_29)


	//   ....[0]....
.L_29:
        /*0078*/ 	.word	0x00000d30


	//   ....[1]....
        /*007c*/ 	.word	0x00000d80


	//   ....[2]....
        /*0080*/ 	.word	0x00001220


	//   ....[3]....
        /*0084*/ 	.word	0x00001230


	//   ....[4]....
        /*0088*/ 	.word	0x00001a50


	//   ....[5]....
        /*008c*/ 	.word	0x00001aa0


	//----- nvinfo : EIATTR_COOP_GROUP_MASK_REGIDS
	.align		4
.L_30:
        /*0090*/ 	.byte	0x04, 0x29
        /*0092*/ 	.short	(.L_32 - .L_31)


	//   ....[0]....
.L_31:
        /*0094*/ 	.word	0xffffffff


	//   ....[1]....
        /*0098*/ 	.word	0xffffffff


	//   ....[2]....
        /*009c*/ 	.word	0xffffffff


	//   ....[3]....
        /*00a0*/ 	.word	0xffffffff


	//----- nvinfo : EIATTR_COOP_GROUP_INSTR_OFFSETS
	.align		4
.L_32:
        /*00a4*/ 	.byte	0x04, 0x28
        /*00a6*/ 	.short	(.L_34 - .L_33)


	//   ....[0]....
.L_33:
        /*00a8*/ 	.word	0x00000050


	//   ....[1]....
        /*00ac*/ 	.word	0x00000310


	//   ....[2]....
        /*00b0*/ 	.word	0x000018e0


	//   ....[3]....
        /*00b4*/ 	.word	0x00001b50


	//----- nvinfo : EIATTR_VRC_CTA_INIT_COUNT
	.align		4
.L_34:
        /*00b8*/ 	.byte	0x02, 0x4a
        /*00ba*/ 	.byte	0x80
	.zero		1


	//----- nvinfo : EIATTR_MBARRIER_INSTR_OFFSETS
	.align		4
        /*00bc*/ 	.byte	0x04, 0x39
        /*00be*/ 	.short	(.L_36 - .L_35)


	//   ....[0]....
.L_35:
        /*00c0*/ 	.word	0x00000fc0
        /*00c4*/ 	.word	0x000000ff
        /*00c8*/ 	.word	0x00003000
        /*00cc*/ 	.short	0x0100
        /*00ce*/ 	.byte	0x0e
	.zero		1


	//   ....[1]....
        /*00d0*/ 	.word	0x000012d0
        /*00d4*/ 	.word	0x000000ff
        /*00d8*/ 	.word	0x00003000
        /*00dc*/ 	.short	0x010a
        /*00de*/ 	.byte	0x0e
	.zero		1


	//   ....[2]....
        /*00e0*/ 	.word	0x000013d0
        /*00e4*/ 	.word	0x000000ff
        /*00e8*/ 	.word	0x00003000
        /*00ec*/ 	.short	0x0108
        /*00ee*/ 	.byte	0x0e
	.zero		1


	//   ....[3]....
        /*00f0*/ 	.word	0x00001b70
        /*00f4*/ 	.word	0x000000ff
        /*00f8*/ 	.word	0x00003000
        /*00fc*/ 	.short	0x010a
        /*00fe*/ 	.byte	0x0e
	.zero		1


	//----- nvinfo : EIATTR_NUM_MBARRIERS
	.align		4
.L_36:
        /*0100*/ 	.byte	0x03, 0x38
        /*0102*/ 	.short	0x0001


	//----- nvinfo : EIATTR_EXIT_INSTR_OFFSETS
	.align		4
        /*0104*/ 	.byte	0x04, 0x1c
        /*0106*/ 	.short	(.L_38 - .L_37)


	//   ....[0]....
.L_37:
        /*0108*/ 	.word	0x00001b60


	//----- nvinfo : EIATTR_REQNTID
	.align		4
.L_38:
        /*010c*/ 	.byte	0x04, 0x10
        /*010e*/ 	.short	(.L_40 - .L_39)
.L_39:
        /*0110*/ 	.word	0x00000100
        /*0114*/ 	.word	0x00000001
        /*0118*/ 	.word	0x00000001


	//----- nvinfo : EIATTR_CRS_STACK_SIZE
	.align		4
.L_40:
        /*011c*/ 	.byte	0x04, 0x1e
        /*011e*/ 	.short	(.L_42 - .L_41)
.L_41:
        /*0120*/ 	.word	0x00000000


	//----- nvinfo : EIATTR_CBANK_PARAM_SIZE
	.align		4
.L_42:
        /*0124*/ 	.byte	0x03, 0x19
        /*0126*/ 	.short	0x0028


	//----- nvinfo : EIATTR_PARAM_CBANK
	.align		4
        /*0128*/ 	.byte	0x04, 0x0a
        /*012a*/ 	.short	(.L_44 - .L_43)
	.align		4
.L_43:
        /*012c*/ 	.word	index@(.nv.constant0.gluon_mma)
        /*0130*/ 	.short	0x0380
        /*0132*/ 	.short	0x0028


	//----- nvinfo : EIATTR_SW_WAR
	.align		4
.L_44:
        /*0134*/ 	.byte	0x04, 0x36
        /*0136*/ 	.short	(.L_46 - .L_45)
.L_45:
        /*0138*/ 	.word	0x00000008
.L_46:


//--------------------- .nv.compat                --------------------------
	.section	.nv.compat,"",@"SHT_CUDA_COMPAT_INFO"
	.align	4
        /*0000*/ 	.byte	0x02, 0x02, 0x02, 0x00, 0x02, 0x05, 0x05, 0x00, 0x02, 0x03, 0x00, 0x00, 0x02, 0x06, 0x01, 0x00


//--------------------- .nv.callgraph             --------------------------
	.section	.nv.callgraph,"",@"SHT_CUDA_CALLGRAPH"
	.align	4
	.sectionentsize	8
	.align		4
        /*0000*/ 	.word	0x00000000
	.align		4
        /*0004*/ 	.word	0xffffffff
	.align		4
        /*0008*/ 	.word	0x00000000
	.align		4
        /*000c*/ 	.word	0xfffffffe
	.align		4
        /*0010*/ 	.word	0x00000000
	.align		4
        /*0014*/ 	.word	0xfffffffd
	.align		4
        /*0018*/ 	.word	0x00000000
	.align		4
        /*001c*/ 	.word	0xfffffffc


//--------------------- .text.gluon_mma           --------------------------
	.section	.text.gluon_mma,"ax",@progbits
	.align	128
        .global         gluon_mma
        .type           gluon_mma,@function
        .size           gluon_mma,(.L_x_15 - gluon_mma)
        .other          gluon_mma,@"STO_CUDA_ENTRY STV_DEFAULT"
gluon_mma:
.text.gluon_mma:
[----:B------:R-:W0:Y:S01]  /*0000*/  LDC R1, c[0x0][0x37c] ;  /* 0x0000df00ff017b82 */ /* 0x000e220000000800 */
[----:B------:R-:W1:Y:S02]  /*0010*/  S2R R40, SR_TID.X ;  /* 0x0000000000287919 */ /* 0x000e640000002100 */
[----:B-1----:R-:W-:-:S13]  /*0020*/  ISETP.GE.U32.AND P1, PT, R40, 0x20, PT ;  /* 0x000000202800780c */ /* 0x002fda0003f26070 */
[----:B------:R-:W-:Y:S05]  /*0030*/  @P1 BRA `(.L_x_0) ;  /* 0x0000000000b81947 */ /* 0x000fea0003800000 */
[----:B------:R-:W1:Y:S01]  /*0040*/  S2UR UR6, SR_CgaCtaId ;  /* 0x00000000000679c3 */ /* 0x000e620000008800 */
[----:B------:R-:W-:Y:S01]  /*0050*/  NOP ;  /* 0x0000000000007918 */ /* 0x000fe20000000000 */
[----:B------:R-:W-:Y:S02]  /*0060*/  UMOV UR4, 0x40 ;  /* 0x0000004000047882 */ /* 0x000fe40000000000 */
[----:B-1----:R-:W-:-:S09]  /*0070*/  ULEA UR4, UR6, UR4, 0x18 ;  /* 0x0000000406047291 */ /* 0x002fd2000f8ec0ff */
[----:B------:R-:W1:Y:S01]  /*0080*/  LDS.U8 R0, [UR4] ;  /* 0x00000004ff007984 */ /* 0x000e620008000000 */
[----:B------:R-:W-:Y:S02]  /*0090*/  UMOV UR4, 0x400 ;  /* 0x0000040000047882 */ /* 0x000fe40000000000 */
[----:B------:R-:W-:Y:S01]  /*00a0*/  ULEA UR4, UR6, UR4, 0x18 ;  /* 0x0000000406047291 */ /* 0x000fe2000f8ec0ff */
[----:B-1----:R-:W-:-:S13]  /*00b0*/  ISETP.NE.AND P0, PT, R0, RZ, PT ;  /* 0x000000ff0000720c */ /* 0x002fda0003f05270 */
[----:B------:R-:W-:Y:S05]  /*00c0*/  @P0 BRA `(.L_x_1) ;  /* 0x00000000007c0947 */ /* 0x000fea0003800000 */
[----:B------:R-:W-:-:S13]  /*00d0*/  ELECT P0, URZ, PT ;  /* 0x0000000000ff782f */ /* 0x000fda0003800000 */
[----:B------:R-:W-:Y:S05]  /*00e0*/  @!P0 BRA `(.L_x_2) ;  /* 0x0000000000848947 */ /* 0x000fea0003800000 */
[----:B------:R-:W-:Y:S01]  /*00f0*/  UMOV UR5, 0x4 ;  /* 0x0000000400057882 */ /* 0x000fe20000000000 */
[----:B------:R-:W-:Y:S02]  /*0100*/  IMAD.MOV.U32 R4, RZ, RZ, 0x1 ;  /* 0x00000001ff047424 */ /* 0x000fe400078e00ff */
[----:B------:R-:W-:Y:S02]  /*0110*/  IMAD.MOV.U32 R5, RZ, RZ, 0xf ;  /* 0x0000000fff057424 */ /* 0x000fe400078e00ff */
[----:B------:R-:W-:Y:S04]  /*0120*/  DEPBAR.LE SB1, 0x36 ;  /* 0x00009d800000791a */ /* 0x000fe80000000000 */
[----:B------:R-:W1:Y:S02]  /*0130*/  UTCATOMSWS.FIND_AND_SET.ALIGN UP0, UR5, UR5 ;  /* 0x00000005000575e3 */ /* 0x000e640008000800 */
[----:B-1----:R-:W-:-:S04]  /*0140*/  PLOP3.LUT P0, PT, PT, PT, UP0, 0x80, 0x8 ;  /* 0x000000000008781c */ /* 0x002fc80003f0f008 */
[----:B------:R-:W-:-:S04]  /*0150*/  SEL R0, RZ, 0xffffffff, !P0 ;  /* 0xffffffffff007807 */ /* 0x000fc80004000000 */
[----:B------:R-:W-:Y:S01]  /*0160*/  ISETP.NE.AND P0, PT, R0, RZ, PT ;  /* 0x000000ff0000720c */ /* 0x000fe20003f05270 */
[----:B------:R-:W-:-:S12]  /*0170*/  IMAD.U32 R0, RZ, RZ, UR5 ;  /* 0x00000005ff007e24 */ /* 0x000fd8000f8e00ff */
[----:B------:R-:W-:Y:S05]  /*0180*/  @P0 BRA `(.L_x_3) ;  /* 0x0000000000240947 */ /* 0x000fea0003800000 */
.L_x_4:
[----:B------:R-:W-:Y:S05]  /*0190*/  NANOSLEEP 0x64 ;  /* 0x000000640000795d */ /* 0x000fea0003800000 */
[----:B------:R-:W-:-:S05]  /*01a0*/  UMOV UR5, 0x4 ;  /* 0x0000000400057882 */ /* 0x000fca0000000000 */
[----:B------:R-:W-:Y:S04]  /*01b0*/  DEPBAR.LE SB1, 0x36 ;  /* 0x00009d800000791a */ /* 0x000fe80000000000 */
[----:B------:R-:W1:Y:S02]  /*01c0*/  UTCATOMSWS.FIND_AND_SET.ALIGN UP0, UR5, UR5 ;  /* 0x00000005000575e3 */ /* 0x000e640008000800 */
[----:B-1----:R-:W-:-:S04]  /*01d0*/  PLOP3.LUT P0, PT, PT, PT, UP0, 0x80, 0x8 ;  /* 0x000000000008781c */ /* 0x002fc80003f0f008 */
[----:B------:R-:W-:-:S04]  /*01e0*/  SEL R0, RZ, 0xffffffff, !P0 ;  /* 0xffffffffff007807 */ /* 0x000fc80004000000 */
[----:B------:R-:W-:Y:S01]  /*01f0*/  ISETP.NE.AND P0, PT, R0, RZ, PT ;  /* 0x000000ff0000720c */ /* 0x000fe20003f05270 */
[----:B------:R-:W-:-:S12]  /*0200*/  IMAD.U32 R0, RZ, RZ, UR5 ;  /* 0x00000005ff007e24 */ /* 0x000fd8000f8e00ff */
[----:B------:R-:W-:Y:S05]  /*0210*/  @!P0 BRA `(.L_x_4) ;  /* 0xfffffffc00dc8947 */ /* 0x000fea000383ffff */
.L_x_3:
[C---:B------:R-:W-:Y:S01]  /*0220*/  VIADD R3, R0.reuse, 0x10 ;  /* 0x0000001000037836 */ /* 0x040fe20000000000 */
[----:B------:R-:W-:Y:S01]  /*0230*/  UMOV UR5, 0x50 ;  /* 0x0000005000057882 */ /* 0x000fe20000000000 */
[----:B------:R-:W-:Y:S01]  /*0240*/  SHF.L.U32 R2, R5, R0, RZ ;  /* 0x0000000005027219 */ /* 0x000fe200000006ff */
[----:B------:R-:W-:Y:S01]  /*0250*/  ULEA UR5, UR6, UR5, 0x18 ;  /* 0x0000000506057291 */ /* 0x000fe2000f8ec0ff */
[----:B------:R-:W-:Y:S01]  /*0260*/  IMAD.SHL.U32 R0, R0, 0x20, RZ ;  /* 0x0000002000007824 */ /* 0x000fe200078e00ff */
[----:B------:R-:W-:-:S04]  /*0270*/  SHF.L.U32 R3, R4, R3, RZ ;  /* 0x0000000304037219 */ /* 0x000fc800000006ff */
[----:B------:R-:W-:-:S05]  /*0280*/  LOP3.LUT R2, R3, R2, RZ, 0xfc, !PT ;  /* 0x0000000203027212 */ /* 0x000fca00078efcff */
[----:B------:R1:W-:Y:S04]  /*0290*/  ATOMS.OR RZ, [UR5], R2 ;  /* 0x00000002ffff798c */ /* 0x0003e8000b000005 */
[----:B------:R1:W-:Y:S01]  /*02a0*/  STS [UR4], R0 ;  /* 0x00000000ff007988 */ /* 0x0003e20008000804 */
[----:B------:R-:W-:Y:S05]  /*02b0*/  BRA `(.L_x_2) ;  /* 0x0000000000107947 */ /* 0x000fea0003800000 */
.L_x_1:
[----:B------:R-:W-:Y:S01]  /*02c0*/  IMAD.MOV.U32 R0, RZ, RZ, -0x1 ;  /* 0xffffffffff007424 */ /* 0x000fe200078e00ff */
[----:B------:R-:W-:-:S04]  /*02d0*/  MOV R2, 0x300 ;  /* 0x0000030000027802 */ /* 0x000fc80000000f00 */
[----:B------:R1:W-:Y:S03]  /*02e0*/  STS [UR4], R0 ;  /* 0x00000000ff007988 */ /* 0x0003e60008000804 */
[----:B01----:R-:W-:Y:S05]  /*02f0*/  CALL.REL.NOINC `($__internal_1_$__cuda_sm10x_tcgen05_guardrail_trap_phase_invalid_during_alloc) ;  /* 0x0000001800347944 */ /* 0x003fea0003c00000 */
.L_x_2:
[----:B------:R-:W-:Y:S05]  /*0300*/  WARPSYNC.ALL ;  /* 0x0000000000007948 */ /* 0x000fea0003800000 */
[----:B------:R-:W-:Y:S01]  /*0310*/  NOP ;  /* 0x0000000000007918 */ /* 0x000fe20000000000 */
.L_x_0:
[----:B------:R-:W2:Y:S08]  /*0320*/  S2UR UR13, SR_CgaCtaId ;  /* 0x00000000000d79c3 */ /* 0x000eb00000008800 */
[----:B------:R-:W-:Y:S01]  /*0330*/  BAR.SYNC.DEFER_BLOCKING 0x0 ;  /* 0x0000000000007b1d */ /* 0x000fe20000010000 */
[----:B------:R-:W-:Y:S02]  /*0340*/  LOP3.LUT R13, R40, 0xe0, RZ, 0xc0, !PT ;  /* 0x000000e0280d7812 */ /* 0x000fe400078ec0ff */
[----:B------:R-:W-:-:S02]  /*0350*/  SHF.R.U32.HI R39, RZ, 0x5, R40 ;  /* 0x00000005ff277819 */ /* 0x000fc40000011628 */
[----:B------:R-:W-:Y:S01]  /*0360*/  LOP3.LUT R41, R40, 0x1f, RZ, 0xc0, !PT ;  /* 0x0000001f28297812 */ /* 0x000fe200078ec0ff */
[----:B------:R-:W3:Y:S01]  /*0370*/  LDCU.128 UR8, c[0x0][0x380] ;  /* 0x00007000ff0877ac */ /* 0x000ee20008000c00 */
[----:B------:R-:W-:Y:S01]  /*0380*/  IMAD.SHL.U32 R24, R13, 0x2, RZ ;  /* 0x000000020d187824 */ /* 0x000fe200078e00ff */
[----:B------:R-:W-:Y:S01]  /*0390*/  SGXT.U32 R39, R39, 0x3 ;  /* 0x000000032727781a */ /* 0x000fe20000000000 */
[----:B------:R-:W-:Y:S01]  /*03a0*/  IMAD.SHL.U32 R42, R13, 0x4, RZ ;  /* 0x000000040d2a7824 */ /* 0x000fe200078e00ff */
[----:B------:R-:W-:Y:S01]  /*03b0*/  UMOV UR4, 0x400 ;  /* 0x0000040000047882 */ /* 0x000fe20000000000 */
[----:B------:R-:W4:Y:S01]  /*03c0*/  LDCU.64 UR16, c[0x0][0x358] ;  /* 0x00006b00ff1077ac */ /* 0x000f220008000a00 */
[C---:B------:R-:W-:Y:S02]  /*03d0*/  LOP3.LUT R38, R39.reuse, 0x30, RZ, 0xfc, !PT ;  /* 0x0000003027267812 */ /* 0x040fe400078efcff */
[C---:B-1----:R-:W-:Y:S02]  /*03e0*/  LOP3.LUT R0, R39.reuse, 0x8, RZ, 0xfc, !PT ;  /* 0x0000000827007812 */ /* 0x042fe400078efcff */
[----:B------:R-:W-:-:S02]  /*03f0*/  LOP3.LUT R37, R39, 0x28, RZ, 0xfc, !PT ;  /* 0x0000002827257812 */ /* 0x000fc400078efcff */
[C---:B------:R-:W-:Y:S02]  /*0400*/  LOP3.LUT R2, R39.reuse, 0x10, RZ, 0xfc, !PT ;  /* 0x0000001027027812 */ /* 0x040fe400078efcff */
[C---:B------:R-:W-:Y:S02]  /*0410*/  LOP3.LUT R3, R39.reuse, 0x18, RZ, 0xfc, !PT ;  /* 0x0000001827037812 */ /* 0x040fe400078efcff */
[----:B------:R-:W-:Y:S01]  /*0420*/  LOP3.LUT R36, R39, 0x20, RZ, 0xfc, !PT ;  /* 0x0000002027247812 */ /* 0x000fe200078efcff */
[----:B--2---:R-:W-:Y:S01]  /*0430*/  ULEA UR14, UR13, UR4, 0x18 ;  /* 0x000000040d0e7291 */ /* 0x004fe2000f8ec0ff */
[----:B---3--:R-:W-:Y:S02]  /*0440*/  IADD3 R8, P0, P2, R41, UR8, R24 ;  /* 0x0000000829087c10 */ /* 0x008fe4000fa1e018 */
[----:B------:R-:W-:Y:S02]  /*0450*/  LEA R18, P6, R0, UR8, 0x6 ;  /* 0x0000000800127c11 */ /* 0x000fe4000f8c30ff */
[----:B------:R-:W-:-:S02]  /*0460*/  IADD3.X R9, PT, PT, RZ, UR9, RZ, P0, P2 ;  /* 0x00000009ff097c10 */ /* 0x000fc400087e44ff */
[----:B------:R-:W-:Y:S02]  /*0470*/  LEA R20, P0, R38, UR8, 0x6 ;  /* 0x0000000826147c11 */ /* 0x000fe4000f8030ff */
[----:B------:R-:W1:Y:S01]  /*0480*/  LDS R47, [UR14] ;  /* 0x0000000eff2f7984 */ /* 0x000e620008000800 */
[----:B------:R-:W-:Y:S02]  /*0490*/  LEA.HI.X R4, R0, UR9, RZ, 0x6, P6 ;  /* 0x0000000900047c11 */ /* 0x000fe4000b0f34ff */
[----:B------:R-:W-:Y:S01]  /*04a0*/  LEA.HI.X R21, R38, UR9, RZ, 0x6, P0 ;  /* 0x0000000926157c11 */ /* 0x000fe200080f34ff */
[----:B------:R-:W-:Y:S01]  /*04b0*/  BAR.SYNC.DEFER_BLOCKING 0x0 ;  /* 0x0000000000007b1d */ /* 0x000fe20000010000 */
[----:B------:R-:W-:Y:S02]  /*04c0*/  IADD3 R18, P0, PT, R41, R18, RZ ;  /* 0x0000001229127210 */ /* 0x000fe40007f1e0ff */
[----:B------:R-:W-:Y:S02]  /*04d0*/  LEA R22, P2, R37, UR8, 0x6 ;  /* 0x0000000825167c11 */ /* 0x000fe4000f8430ff */
[----:B------:R-:W-:Y:S01]  /*04e0*/  IADD3 R16, P3, P4, R41, UR10, R42 ;  /* 0x0000000a29107c10 */ /* 0x000fe2000fc7e02a */
[----:B------:R-:W-:Y:S01]  /*04f0*/  IMAD.X R19, RZ, RZ, R4, P0 ;  /* 0x000000ffff137224 */ /* 0x000fe200000e0604 */
[----:B------:R-:W-:Y:S01]  /*0500*/  LEA R6, P5, R2, UR8, 0x6 ;  /* 0x0000000802067c11 */ /* 0x000fe2000f8a30ff */
[----:B------:R-:W2:Y:S01]  /*0510*/  LDC.64 R4, c[0x0][0x388] ;  /* 0x0000e200ff047b82 */ /* 0x000ea20000000a00 */
[----:B------:R-:W-:-:S02]  /*0520*/  LEA.HI.X R23, R37, UR9, RZ, 0x6, P2 ;  /* 0x0000000925177c11 */ /* 0x000fc400090f34ff */
[----:B------:R-:W-:Y:S02]  /*0530*/  IADD3.X R17, PT, PT, RZ, UR11, RZ, P3, P4 ;  /* 0x0000000bff117c10 */ /* 0x000fe40009fe84ff */
[----:B------:R-:W-:Y:S02]  /*0540*/  LEA.HI.X R7, R2, UR9, RZ, 0x6, P5 ;  /* 0x0000000902077c11 */ /* 0x000fe4000a8f34ff */
[----:B------:R-:W-:Y:S02]  /*0550*/  IADD3 R6, P2, PT, R41, R6, RZ ;  /* 0x0000000629067210 */ /* 0x000fe40007f5e0ff */
[C---:B------:R-:W-:Y:S02]  /*0560*/  LEA R26, P4, R3.reuse, UR8, 0x6 ;  /* 0x00000008031a7c11 */ /* 0x040fe4000f8830ff */
[----:B------:R-:W-:Y:S01]  /*0570*/  LEA R32, P3, R36, UR8, 0x6 ;  /* 0x0000000824207c11 */ /* 0x000fe2000f8630ff */
[----:B------:R-:W-:Y:S01]  /*0580*/  IMAD.X R7, RZ, RZ, R7, P2 ;  /* 0x000000ffff077224 */ /* 0x000fe200010e0607 */
[----:B------:R-:W-:-:S02]  /*0590*/  LEA.HI.X R27, R3, UR9, RZ, 0x6, P4 ;  /* 0x00000009031b7c11 */ /* 0x000fc4000a0f34ff */
[----:B------:R-:W-:Y:S01]  /*05a0*/  IADD3 R26, P0, PT, R41, R26, RZ ;  /* 0x0000001a291a7210 */ /* 0x000fe20007f1e0ff */
[----:B----4-:R-:W5:Y:S01]  /*05b0*/  LDG.E.U8 R25, desc[UR16][R8.64] ;  /* 0x0000001008197981 */ /* 0x010f62000c1e1100 */
[----:B------:R-:W-:Y:S02]  /*05c0*/  LEA.HI.X R33, R36, UR9, RZ, 0x6, P3 ;  /* 0x0000000924217c11 */ /* 0x000fe400098f34ff */
[----:B------:R-:W-:Y:S01]  /*05d0*/  LOP3.LUT R39, R39, 0x38, RZ, 0xfc, !PT ;  /* 0x0000003827277812 */ /* 0x000fe200078efcff */
[----:B------:R3:W5:Y:S01]  /*05e0*/  LDG.E.U8 R28, desc[UR16][R8.64+0x20] ;  /* 0x00002010081c7981 */ /* 0x000762000c1e1100 */
[----:B------:R-:W-:Y:S01]  /*05f0*/  IMAD.X R27, RZ, RZ, R27, P0 ;  /* 0x000000ffff1b7224 */ /* 0x000fe200000e061b */
[----:B------:R-:W-:Y:S02]  /*0600*/  IADD3 R22, P0, PT, R41, R22, RZ ;  /* 0x0000001629167210 */ /* 0x000fe40007f1e0ff */
[----:B------:R-:W5:Y:S01]  /*0610*/  LDG.E.U8 R12, desc[UR16][R16.64] ;  /* 0x00000010100c7981 */ /* 0x000f62000c1e1100 */
[----:B------:R-:W-:-:S03]  /*0620*/  LEA R44, P6, R39, UR8, 0x6 ;  /* 0x00000008272c7c11 */ /* 0x000fc6000f8c30ff */
[----:B------:R-:W5:Y:S01]  /*0630*/  LDG.E.U8 R11, desc[UR16][R16.64+0x20] ;  /* 0x00002010100b7981 */ /* 0x000f62000c1e1100 */
[----:B---3--:R-:W-:-:S03]  /*0640*/  IADD3 R8, P2, PT, R41, R32, RZ ;  /* 0x0000002029087210 */ /* 0x008fc60007f5e0ff */
[----:B------:R-:W5:Y:S04]  /*0650*/  LDG.E.U8 R10, desc[UR16][R16.64+0x40] ;  /* 0x00004010100a7981 */ /* 0x000f68000c1e1100 */
[----:B------:R3:W5:Y:S01]  /*0660*/  LDG.E.U8 R14, desc[UR16][R16.64+0x60] ;  /* 0x00006010100e7981 */ /* 0x000762000c1e1100 */
[----:B------:R-:W-:Y:S01]  /*0670*/  IMAD.X R9, RZ, RZ, R33, P2 ;  /* 0x000000ffff097224 */ /* 0x000fe200010e0621 */
[----:B------:R-:W-:Y:S01]  /*0680*/  LEA.HI.X R15, R39, UR9, RZ, 0x6, P6 ;  /* 0x00000009270f7c11 */ /* 0x000fe2000b0f34ff */
[----:B------:R-:W-:Y:S01]  /*0690*/  IMAD.X R23, RZ, RZ, R23, P0 ;  /* 0x000000ffff177224 */ /* 0x000fe200000e0617 */
[----:B------:R-:W5:Y:S04]  /*06a0*/  LDG.E.U8 R29, desc[UR16][R18.64] ;  /* 0x00000010121d7981 */ /* 0x000f68000c1e1100 */
[----:B------:R4:W5:Y:S01]  /*06b0*/  LDG.E.U8 R30, desc[UR16][R18.64+0x20] ;  /* 0x00002010121e7981 */ /* 0x000962000c1e1100 */
[----:B---3--:R-:W-:-:S03]  /*06c0*/  IADD3 R16, P2, PT, R41, R20, RZ ;  /* 0x0000001429107210 */ /* 0x008fc60007f5e0ff */
[----:B------:R-:W5:Y:S02]  /*06d0*/  LDG.E.U8 R31, desc[UR16][R6.64] ;  /* 0x00000010061f7981 */ /* 0x000f64000c1e1100 */
[----:B------:R-:W-:Y:S02]  /*06e0*/  IMAD.X R17, RZ, RZ, R21, P2 ;  /* 0x000000ffff117224 */ /* 0x000fe400010e0615 */
[----:B------:R3:W5:Y:S01]  /*06f0*/  LDG.E.U8 R32, desc[UR16][R6.64+0x20] ;  /* 0x0000201006207981 */ /* 0x000762000c1e1100 */
[--C-:B--2---:R-:W-:Y:S01]  /*0700*/  IMAD.WIDE.U32 R20, R2, 0x80, R4.reuse ;  /* 0x0000008002147825 */ /* 0x104fe200078e0004 */
[----:B----4-:R-:W-:Y:S02]  /*0710*/  IADD3 R18, P0, PT, R41, R44, RZ ;  /* 0x0000002c29127210 */ /* 0x010fe40007f1e0ff */
[----:B------:R-:W5:Y:S04]  /*0720*/  LDG.E.U8 R35, desc[UR16][R8.64] ;  /* 0x0000001008237981 */ /* 0x000f68000c1e1100 */
[----:B------:R2:W5:Y:S01]  /*0730*/  LDG.E.U8 R43, desc[UR16][R8.64+0x20] ;  /* 0x00002010082b7981 */ /* 0x000562000c1e1100 */
[----:B---3--:R-:W-:-:S03]  /*0740*/  IMAD.WIDE.U32 R6, R0, 0x80, R4 ;  /* 0x0000008000067825 */ /* 0x008fc600078e0004 */
[----:B------:R-:W5:Y:S01]  /*0750*/  LDG.E.U8 R33, desc[UR16][R26.64] ;  /* 0x000000101a217981 */ /* 0x000f62000c1e1100 */
[----:B------:R-:W-:Y:S01]  /*0760*/  IMAD.X R19, RZ, RZ, R15, P0 ;  /* 0x000000ffff137224 */ /* 0x000fe200000e060f */
[C---:B------:R-:W-:Y:S02]  /*0770*/  IADD3 R6, P0, PT, R41.reuse, R6, RZ ;  /* 0x0000000629067210 */ /* 0x040fe40007f1e0ff */
[----:B------:R-:W5:Y:S01]  /*0780*/  LDG.E.U8 R34, desc[UR16][R26.64+0x20] ;  /* 0x000020101a227981 */ /* 0x000f62000c1e1100 */
[----:B--2---:R-:W-:Y:S02]  /*0790*/  IADD3 R8, P2, PT, R41, R20, RZ ;  /* 0x0000001429087210 */ /* 0x004fe40007f5e0ff */
[----:B------:R-:W-:Y:S01]  /*07a0*/  IMAD.X R7, RZ, RZ, R7, P0 ;  /* 0x000000ffff077224 */ /* 0x000fe200000e0607 */
[----:B------:R-:W5:Y:S02]  /*07b0*/  LDG.E.U8 R44, desc[UR16][R16.64+0x20] ;  /* 0x00002010102c7981 */ /* 0x000f64000c1e1100 */
[----:B------:R-:W-:Y:S01]  /*07c0*/  IMAD.X R9, RZ, RZ, R21, P2 ;  /* 0x000000ffff097224 */ /* 0x000fe200010e0615 */
[----:B-1----:R-:W-:Y:S01]  /*07d0*/  R2UR UR15, R47 ;  /* 0x000000002f0f72ca */ /* 0x002fe200000e0000 */
[----:B------:R-:W5:Y:S04]  /*07e0*/  LDG.E.U8 R45, desc[UR16][R22.64] ;  /* 0x00000010162d7981 */ /* 0x000f68000c1e1100 */
[----:B------:R1:W5:Y:S04]  /*07f0*/  LDG.E.U8 R26, desc[UR16][R16.64] ;  /* 0x00000010101a7981 */ /* 0x000368000c1e1100 */
[----:B------:R2:W5:Y:S04]  /*0800*/  LDG.E.U8 R46, desc[UR16][R22.64+0x20] ;  /* 0x00002010162e7981 */ /* 0x000568000c1e1100 */
[----:B------:R3:W5:Y:S01]  /*0810*/  LDG.E.U8 R21, desc[UR16][R18.64] ;  /* 0x0000001012157981 */ /* 0x000762000c1e1100 */
[----:B-1----:R-:W-:-:S02]  /*0820*/  LOP3.LUT R17, R24, 0x1f, R40, 0xf8, !PT ;  /* 0x0000001f18117812 */ /* 0x002fc400078ef828 */
[----:B------:R-:W-:Y:S01]  /*0830*/  SHF.R.U32.HI R16, RZ, 0x2, R40 ;  /* 0x00000002ff107819 */ /* 0x000fe20000011628 */
[----:B------:R3:W5:Y:S04]  /*0840*/  LDG.E.U8 R48, desc[UR16][R18.64+0x20] ;  /* 0x0000201012307981 */ /* 0x000768000c1e1100 */
[----:B------:R3:W5:Y:S01]  /*0850*/  LDG.E.U8 R20, desc[UR16][R6.64] ;  /* 0x0000001006147981 */ /* 0x000762000c1e1100 */
[----:B--2---:R-:W-:-:S03]  /*0860*/  LOP3.LUT R22, R17, 0x30, R16, 0x78, !PT ;  /* 0x0000003011167812 */ /* 0x004fc600078e7810 */
[----:B------:R3:W5:Y:S01]  /*0870*/  LDG.E.U8 R15, desc[UR16][R8.64] ;  /* 0x00000010080f7981 */ /* 0x000762000c1e1100 */
[----:B------:R-:W-:Y:S05]  /*0880*/  @P1 BRA `(.L_x_5) ;  /* 0x0000000000181947 */ /* 0x000fea0003800000 */
[----:B------:R-:W-:Y:S01]  /*0890*/  ELECT P0, URZ, PT ;  /* 0x0000000000ff782f */ /* 0x000fe20003800000 */
[----:B------:R-:W-:Y:S01]  /*08a0*/  IMAD.MOV.U32 R16, RZ, RZ, 0x1 ;  /* 0x00000001ff107424 */ /* 0x000fe200078e00ff */
[----:B------:R-:W-:Y:S01]  /*08b0*/  UMOV UR4, 0x40 ;  /* 0x0000004000047882 */ /* 0x000fe20000000000 */
[----:B------:R-:W-:Y:S01]  /*08c0*/  UVIRTCOUNT.DEALLOC.SMPOOL 0x80 ;  /* 0x000000800000784c */ /* 0x000fe20000000000 */
[----:B------:R-:W-:-:S09]  /*08d0*/  ULEA UR4, UR13, UR4, 0x18 ;  /* 0x000000040d047291 */ /* 0x000fd2000f8ec0ff */
[----:B------:R1:W-:Y:S03]  /*08e0*/  @P0 STS.U8 [UR4], R16 ;  /* 0x00000010ff000988 */ /* 0x0003e60008000004 */
.L_x_5:
[--C-:B-1----:R-:W-:Y:S01]  /*08f0*/  IMAD.WIDE.U32 R16, R3, 0x80, R4.reuse ;  /* 0x0000008003107825 */ /* 0x102fe200078e0004 */
[----:B-----5:R-:W-:Y:S01]  /*0900*/  STS.U8 [R22+UR14+0x2200], R29 ;  /* 0x0022001d16007988 */ /* 0x020fe2000800000e */
[----:B------:R-:W-:Y:S02]  /*0910*/  LOP3.LUT R47, R22, 0x20, RZ, 0x3c, !PT ;  /* 0x00000020162f7812 */ /* 0x000fe400078e3cff */
[----:B---3--:R-:W-:Y:S01]  /*0920*/  IMAD.WIDE.U32 R18, R36, 0x80, R4 ;  /* 0x0000008024127825 */ /* 0x008fe200078e0004 */
[----:B------:R-:W-:Y:S01]  /*0930*/  IADD3 R16, P0, PT, R41, R16, RZ ;  /* 0x0000001029107210 */ /* 0x000fe20007f1e0ff */
[----:B------:R-:W-:Y:S04]  /*0940*/  STS.U8 [R22+UR14+0x2400], R31 ;  /* 0x0024001f16007988 */ /* 0x000fe8000800000e */
[----:B------:R1:W-:Y:S01]  /*0950*/  STS.U8 [R22+UR14+0x2000], R25 ;  /* 0x0020001916007988 */ /* 0x0003e2000800000e */
[----:B------:R-:W-:-:S03]  /*0960*/  IMAD.X R17, RZ, RZ, R17, P0 ;  /* 0x000000ffff117224 */ /* 0x000fc600000e0611 */
[----:B------:R-:W-:Y:S04]  /*0970*/  STS.U8 [R22+UR14+0x2600], R33 ;  /* 0x0026002116007988 */ /* 0x000fe8000800000e */
[----:B------:R-:W-:Y:S01]  /*0980*/  STS.U8 [R22+UR14+0x2800], R35 ;  /* 0x0028002316007988 */ /* 0x000fe2000800000e */
[----:B-1----:R-:W-:-:S03]  /*0990*/  IMAD.WIDE.U32 R24, R38, 0x80, R4 ;  /* 0x0000008026187825 */ /* 0x002fc600078e0004 */
[----:B------:R-:W-:Y:S04]  /*09a0*/  STS.U8 [R22+UR14+0x2a00], R45 ;  /* 0x002a002d16007988 */ /* 0x000fe8000800000e */
[----:B------:R1:W-:Y:S04]  /*09b0*/  STS.U8 [R22+UR14+0x2c00], R26 ;  /* 0x002c001a16007988 */ /* 0x0003e8000800000e */
[----:B------:R2:W-:Y:S04]  /*09c0*/  STS.U8 [R22+UR14+0x2e00], R21 ;  /* 0x002e001516007988 */ /* 0x0005e8000800000e */
[----:B------:R3:W-:Y:S01]  /*09d0*/  STS.U8 [R47+UR14+0x2c00], R44 ;  /* 0x002c002c2f007988 */ /* 0x0007e2000800000e */
[----:B-1----:R-:W-:-:S03]  /*09e0*/  IMAD.WIDE.U32 R26, R39, 0x80, R4 ;  /* 0x00000080271a7825 */ /* 0x002fc600078e0004 */
[----:B------:R1:W-:Y:S01]  /*09f0*/  STS.U8 [R47+UR14+0x2800], R43 ;  /* 0x0028002b2f007988 */ /* 0x0003e2000800000e */
[----:B--2---:R-:W-:Y:S01]  /*0a00*/  IMAD.WIDE.U32 R22, R37, 0x80, R4 ;  /* 0x0000008025167825 */ /* 0x004fe200078e0004 */
[C---:B------:R-:W-:Y:S02]  /*0a10*/  IADD3 R4, P0, PT, R41.reuse, R18, RZ ;  /* 0x0000001229047210 */ /* 0x040fe40007f1e0ff */
[----:B------:R2:W-:Y:S01]  /*0a20*/  STS.U8 [R47+UR14+0x2600], R34 ;  /* 0x002600222f007988 */ /* 0x0005e2000800000e */
[C---:B------:R-:W-:Y:S02]  /*0a30*/  IADD3 R18, P2, PT, R41.reuse, R22, RZ ;  /* 0x0000001629127210 */ /* 0x040fe40007f5e0ff */
[----:B------:R-:W-:Y:S01]  /*0a40*/  IMAD.X R5, RZ, RZ, R19, P0 ;  /* 0x000000ffff057224 */ /* 0x000fe200000e0613 */
[C---:B------:R-:W-:Y:S01]  /*0a50*/  IADD3 R22, P3, PT, R41.reuse, R24, RZ ;  /* 0x0000001829167210 */ /* 0x040fe20007f7e0ff */
[----:B------:R4:W-:Y:S01]  /*0a60*/  STS.U8 [R47+UR14+0x2a00], R46 ;  /* 0x002a002e2f007988 */ /* 0x0009e2000800000e */
[----:B------:R-:W-:Y:S01]  /*0a70*/  IADD3 R24, P4, PT, R41, R26, RZ ;  /* 0x0000001a29187210 */ /* 0x000fe20007f9e0ff */
[----:B------:R-:W-:Y:S01]  /*0a80*/  IMAD.X R19, RZ, RZ, R23, P2 ;  /* 0x000000ffff137224 */ /* 0x000fe200010e0617 */
[----:B---3--:R-:W-:Y:S01]  /*0a90*/  LOP3.LUT R44, R42, 0x1f, R40, 0xf8, !PT ;  /* 0x0000001f2a2c7812 */ /* 0x008fe200078ef828 */
[----:B------:R-:W-:Y:S01]  /*0aa0*/  IMAD.X R23, RZ, RZ, R25, P3 ;  /* 0x000000ffff177224 */ /* 0x000fe200018e0619 */
[----:B-1----:R-:W-:Y:S01]  /*0ab0*/  SHF.R.U32.HI R43, RZ, 0x1, R13 ;  /* 0x00000001ff2b7819 */ /* 0x002fe2000001160d */
[----:B------:R-:W-:Y:S01]  /*0ac0*/  IMAD.X R25, RZ, RZ, R27, P4 ;  /* 0x000000ffff197224 */ /* 0x000fe200020e061b */
[----:B------:R-:W3:Y:S02]  /*0ad0*/  LDG.E.U8 R13, desc[UR16][R16.64] ;  /* 0x00000010100d7981 */ /* 0x000ee4000c1e1100 */
[----:B------:R-:W-:-:S02]  /*0ae0*/  LOP3.LUT R49, R44, R43, RZ, 0x3c, !PT ;  /* 0x0000002b2c317212 */ /* 0x000fc400078e3cff */
[----:B------:R-:W3:Y:S04]  /*0af0*/  LDG.E.U8 R33, desc[UR16][R4.64] ;  /* 0x0000001004217981 */ /* 0x000ee8000c1e1100 */
[----:B--2---:R-:W2:Y:S04]  /*0b00*/  LDG.E.U8 R34, desc[UR16][R18.64] ;  /* 0x0000001012227981 */ /* 0x004ea8000c1e1100 */
[----:B------:R-:W2:Y:S04]  /*0b10*/  LDG.E.U8 R44, desc[UR16][R22.64] ;  /* 0x00000010162c7981 */ /* 0x000ea8000c1e1100 */
[----:B----4-:R-:W4:Y:S04]  /*0b20*/  LDG.E.U8 R46, desc[UR16][R24.64] ;  /* 0x00000010182e7981 */ /* 0x010f28000c1e1100 */
[----:B------:R1:W-:Y:S04]  /*0b30*/  STS.U8 [R47+UR14+0x2000], R28 ;  /* 0x0020001c2f007988 */ /* 0x0003e8000800000e */
[----:B------:R0:W-:Y:S04]  /*0b40*/  STS.U8 [R47+UR14+0x2200], R30 ;  /* 0x0022001e2f007988 */ /* 0x0001e8000800000e */
[----:B------:R0:W-:Y:S04]  /*0b50*/  STS.U8 [R47+UR14+0x2400], R32 ;  /* 0x002400202f007988 */ /* 0x0001e8000800000e */
[----:B------:R0:W-:Y:S04]  /*0b60*/  STS.U8 [R47+UR14+0x2e00], R48 ;  /* 0x002e00302f007988 */ /* 0x0001e8000800000e */
[----:B------:R-:W4:Y:S04]  /*0b70*/  LDG.E.U8 R27, desc[UR16][R6.64+0x20] ;  /* 0x00002010061b7981 */ /* 0x000f28000c1e1100 */
[----:B------:R-:W4:Y:S04]  /*0b80*/  LDG.E.U8 R21, desc[UR16][R6.64+0x40] ;  /* 0x0000401006157981 */ /* 0x000f28000c1e1100 */
[----:B------:R-:W4:Y:S04]  /*0b90*/  LDG.E.U8 R26, desc[UR16][R6.64+0x60] ;  /* 0x00006010061a7981 */ /* 0x000f28000c1e1100 */
[----:B-1----:R-:W4:Y:S04]  /*0ba0*/  LDG.E.U8 R28, desc[UR16][R8.64+0x20] ;  /* 0x00002010081c7981 */ /* 0x002f28000c1e1100 */
[----:B------:R-:W4:Y:S04]  /*0bb0*/  LDG.E.U8 R29, desc[UR16][R8.64+0x40] ;  /* 0x00004010081d7981 */ /* 0x000f28000c1e1100 */
[----:B0-----:R-:W4:Y:S04]  /*0bc0*/  LDG.E.U8 R30, desc[UR16][R8.64+0x60] ;  /* 0x00006010081e7981 */ /* 0x001f28000c1e1100 */
[----:B------:R-:W4:Y:S04]  /*0bd0*/  LDG.E.U8 R31, desc[UR16][R16.64+0x20] ;  /* 0x00002010101f7981 */ /* 0x000f28000c1e1100 */
[----:B------:R-:W4:Y:S04]  /*0be0*/  LDG.E.U8 R32, desc[UR16][R16.64+0x40] ;  /* 0x0000401010207981 */ /* 0x000f28000c1e1100 */
[----:B------:R-:W4:Y:S04]  /*0bf0*/  LDG.E.U8 R6, desc[UR16][R16.64+0x60] ;  /* 0x0000601010067981 */ /* 0x000f28000c1e1100 */
[----:B------:R0:W-:Y:S04]  /*0c00*/  STS.U8 [R49+UR14], R12 ;  /* 0x0000000c31007988 */ /* 0x0001e8000800000e */
[----:B------:R1:W-:Y:S04]  /*0c10*/  STS.U8 [R49+UR14+0x800], R15 ;  /* 0x0008000f31007988 */ /* 0x0003e8000800000e */
[----:B------:R-:W4:Y:S04]  /*0c20*/  LDG.E.U8 R7, desc[UR16][R4.64+0x20] ;  /* 0x0000201004077981 */ /* 0x000f28000c1e1100 */
[----:B------:R-:W4:Y:S04]  /*0c30*/  LDG.E.U8 R35, desc[UR16][R18.64+0x20] ;  /* 0x0000201012237981 */ /* 0x000f28000c1e1100 */
[----:B------:R-:W4:Y:S04]  /*0c40*/  LDG.E.U8 R45, desc[UR16][R22.64+0x20] ;  /* 0x00002010162d7981 */ /* 0x000f28000c1e1100 */
[----:B------:R-:W4:Y:S04]  /*0c50*/  LDG.E.U8 R47, desc[UR16][R24.64+0x20] ;  /* 0x00002010182f7981 */ /* 0x000f28000c1e1100 */
[----:B------:R0:W-:Y:S04]  /*0c60*/  STS.U8 [R49+UR14+0x400], R20 ;  /* 0x0004001431007988 */ /* 0x0001e8000800000e */
[----:B------:R-:W4:Y:S04]  /*0c70*/  LDG.E.U8 R8, desc[UR16][R4.64+0x40] ;  /* 0x0000401004087981 */ /* 0x000f28000c1e1100 */
[----:B------:R-:W4:Y:S04]  /*0c80*/  LDG.E.U8 R16, desc[UR16][R18.64+0x40] ;  /* 0x0000401012107981 */ /* 0x000f28000c1e1100 */
[----:B0-----:R-:W4:Y:S04]  /*0c90*/  LDG.E.U8 R12, desc[UR16][R22.64+0x40] ;  /* 0x00004010160c7981 */ /* 0x001f28000c1e1100 */
[----:B-1----:R-:W4:Y:S04]  /*0ca0*/  LDG.E.U8 R15, desc[UR16][R24.64+0x40] ;  /* 0x00004010180f7981 */ /* 0x002f28000c1e1100 */
[----:B------:R0:W4:Y:S04]  /*0cb0*/  LDG.E.U8 R9, desc[UR16][R4.64+0x60] ;  /* 0x0000601004097981 */ /* 0x000128000c1e1100 */
[----:B------:R-:W4:Y:S04]  /*0cc0*/  LDG.E.U8 R17, desc[UR16][R18.64+0x60] ;  /* 0x0000601012117981 */ /* 0x000f28000c1e1100 */
[----:B------:R-:W4:Y:S04]  /*0cd0*/  LDG.E.U8 R20, desc[UR16][R22.64+0x60] ;  /* 0x0000601016147981 */ /* 0x000f28000c1e1100 */
[----:B------:R-:W4:Y:S01]  /*0ce0*/  LDG.E.U8 R48, desc[UR16][R24.64+0x60] ;  /* 0x0000601018307981 */ /* 0x000f22000c1e1100 */
[----:B------:R-:W-:Y:S01]  /*0cf0*/  LOP3.LUT P2, RZ, R40, 0xff, RZ, 0xc0, !PT ;  /* 0x000000ff28ff7812 */ /* 0x000fe2000784c0ff */
[----:B------:R-:W-:Y:S01]  /*0d00*/  UMOV UR4, 0x1 ;  /* 0x0000000100047882 */ /* 0x000fe20000000000 */
[----:B0-----:R-:W-:-:S02]  /*0d10*/  LOP3.LUT R4, R49, 0x20, RZ, 0x3c, !PT ;  /* 0x0000002031047812 */ /* 0x001fc400078e3cff */
[----:B------:R-:W-:-:S09]  /*0d20*/  LOP3.LUT R5, R49, 0x40, RZ, 0x3c, !PT ;  /* 0x0000004031057812 */ /* 0x000fd200078e3cff */
[----:B------:R-:W-:-:S05]  /*0d30*/  VOTEU.ALL UP0, P2 ;  /* 0x0000000000ff7886 */ /* 0x000fca0001000000 */
[----:B------:R-:W-:-:S04]  /*0d40*/  @!UP0 UIADD3 UR4, UPT, UPT, -UR4, 0x100000, URZ ;  /* 0x0010000004048890 */ /* 0x000fc8000fffe1ff */
[----:B------:R-:W-:Y:S02]  /*0d50*/  @!UP0 USHF.L.U32 UR5, UR4, 0xb, URZ ;  /* 0x0000000b04058899 */ /* 0x000fe400080006ff */
[----:B------:R-:W-:Y:S01]  /*0d60*/  @!UP0 USHF.L.U32 UR4, UR4, 0x1, URZ ;  /* 0x0000000104048899 */ /* 0x000fe200080006ff */
[----:B------:R-:W-:Y:S01]  /*0d70*/  SHF.R.U32.HI R50, RZ, 0x5, R40 ;  /* 0x00000005ff327819 */ /* 0x000fe20000011628 */
[----:B------:R-:W-:-:S03]  /*0d80*/  VOTEU.ALL UP1, P2 ;  /* 0x0000000000ff7886 */ /* 0x000fc60001020000 */
[----:B------:R-:W-:-:S13]  /*0d90*/  R2UR UR12, R50 ;  /* 0x00000000320c72ca */ /* 0x000fda00000e0000 */
[----:B------:R-:W-:Y:S01]  /*0da0*/  UISETP.NE.U32.AND UP0, UPT, UR12, URZ, UPT ;  /* 0x000000ff0c00728c */ /* 0x000fe2000bf05070 */
[----:B---3--:R-:W-:Y:S04]  /*0db0*/  STS.U8 [R49+UR14+0xc00], R13 ;  /* 0x000c000d31007988 */ /* 0x008fe8000800000e */
[----:B------:R-:W-:Y:S04]  /*0dc0*/  STS.U8 [R49+UR14+0x1000], R33 ;  /* 0x0010002131007988 */ /* 0x000fe8000800000e */
[----:B--2---:R-:W-:Y:S04]  /*0dd0*/  STS.U8 [R49+UR14+0x1400], R34 ;  /* 0x0014002231007988 */ /* 0x004fe8000800000e */
[----:B------:R-:W-:Y:S04]  /*0de0*/  STS.U8 [R49+UR14+0x1800], R44 ;  /* 0x0018002c31007988 */ /* 0x000fe8000800000e */
[----:B----4-:R0:W-:Y:S04]  /*0df0*/  STS.U8 [R49+UR14+0x1c00], R46 ;  /* 0x001c002e31007988 */ /* 0x0101e8000800000e */
[----:B------:R-:W-:Y:S01]  /*0e00*/  STS.U8 [R4+UR14], R11 ;  /* 0x0000000b04007988 */ /* 0x000fe2000800000e */
[----:B0-----:R-:W-:-:S03]  /*0e10*/  LOP3.LUT R49, R49, 0x60, RZ, 0x3c, !PT ;  /* 0x0000006031317812 */ /* 0x001fc600078e3cff */
[----:B------:R-:W-:Y:S04]  /*0e20*/  STS.U8 [R4+UR14+0x400], R27 ;  /* 0x0004001b04007988 */ /* 0x000fe8000800000e */
[----:B------:R-:W-:Y:S04]  /*0e30*/  STS.U8 [R4+UR14+0x800], R28 ;  /* 0x0008001c04007988 */ /* 0x000fe8000800000e */
[----:B------:R-:W-:Y:S04]  /*0e40*/  STS.U8 [R4+UR14+0xc00], R31 ;  /* 0x000c001f04007988 */ /* 0x000fe8000800000e */
[----:B------:R-:W-:Y:S04]  /*0e50*/  STS.U8 [R4+UR14+0x1000], R7 ;  /* 0x0010000704007988 */ /* 0x000fe8000800000e */
[----:B------:R-:W-:Y:S04]  /*0e60*/  STS.U8 [R4+UR14+0x1400], R35 ;  /* 0x0014002304007988 */ /* 0x000fe8000800000e */
[----:B------:R-:W-:Y:S04]  /*0e70*/  STS.U8 [R4+UR14+0x1800], R45 ;  /* 0x0018002d04007988 */ /* 0x000fe8000800000e */
[----:B------:R0:W-:Y:S04]  /*0e80*/  STS.U8 [R4+UR14+0x1c00], R47 ;  /* 0x001c002f04007988 */ /* 0x0001e8000800000e */
[----:B------:R1:W-:Y:S04]  /*0e90*/  STS.U8 [R5+UR14], R10 ;  /* 0x0000000a05007988 */ /* 0x0003e8000800000e */
[----:B------:R1:W-:Y:S04]  /*0ea0*/  STS.U8 [R5+UR14+0x400], R21 ;  /* 0x0004001505007988 */ /* 0x0003e8000800000e */
[----:B------:R1:W-:Y:S04]  /*0eb0*/  STS.U8 [R5+UR14+0x800], R29 ;  /* 0x0008001d05007988 */ /* 0x0003e8000800000e */
[----:B------:R1:W-:Y:S04]  /*0ec0*/  STS.U8 [R5+UR14+0xc00], R32 ;  /* 0x000c002005007988 */ /* 0x0003e8000800000e */
[----:B------:R1:W-:Y:S04]  /*0ed0*/  STS.U8 [R5+UR14+0x1000], R8 ;  /* 0x0010000805007988 */ /* 0x0003e8000800000e */
[----:B------:R1:W-:Y:S04]  /*0ee0*/  STS.U8 [R5+UR14+0x1400], R16 ;  /* 0x0014001005007988 */ /* 0x0003e8000800000e */
[----:B------:R1:W-:Y:S04]  /*0ef0*/  STS.U8 [R5+UR14+0x1800], R12 ;  /* 0x0018000c05007988 */ /* 0x0003e8000800000e */
        /* <DEDUP_REMOVED lines=8> */
[----:B------:R1:W-:Y:S01]  /*0f80*/  STS.U8 [R49+UR14+0x1c00], R48 ;  /* 0x001c003031007988 */ /* 0x0003e2000800000e */
[----:B------:R2:W-:Y:S06]  /*0f90*/  MEMBAR.ALL.CTA ;  /* 0x0000000000007992 */ /* 0x0005ec0000008000 */
[----:B--2---:R-:W-:Y:S04]  /*0fa0*/  FENCE.VIEW.ASYNC.S ;  /* 0x00000000000073c6 */ /* 0x004fe80000000000 */
[----:B------:R-:W2:Y:S02]  /*0fb0*/  FENCE.VIEW.ASYNC.S ;  /* 0x00000000000073c6 */ /* 0x000ea40000000000 */
[----:B--2---:R1:W2:Y:S01]  /*0fc0*/  @!UP1 SYNCS.EXCH.64 URZ, [UR14+0x3000], UR4 ;  /* 0x003000040eff95b2 */ /* 0x0042a20008000100 */
[----:B0-----:R-:W-:Y:S01]  /*0fd0*/  LOP3.LUT R4, R40, 0xff, RZ, 0xc0, !PT ;  /* 0x000000ff28047812 */ /* 0x001fe200078ec0ff */
[----:B--2---:R-:W-:Y:S06]  /*0fe0*/  BAR.SYNC.DEFER_BLOCKING 0x0 ;  /* 0x0000000000007b1d */ /* 0x004fec0000010000 */
[----:B-1----:R-:W-:Y:S05]  /*0ff0*/  BRA.U UP0, `(.L_x_6) ;  /* 0x0000000100587547 */ /* 0x002fea000b800000 */
[----:B------:R-:W-:Y:S02]  /*1000*/  UIADD3 UR4, UPT, UPT, UR14, 0x2000, URZ ;  /* 0x000020000e047890 */ /* 0x000fe4000fffe0ff */
[----:B------:R-:W-:Y:S02]  /*1010*/  USHF.R.U32.HI UR6, URZ, 0x4, UR14 ;  /* 0x00000004ff067899 */ /* 0x000fe4000801160e */
[----:B------:R-:W-:Y:S02]  /*1020*/  USHF.R.U32.HI UR4, URZ, 0x4, UR4 ;  /* 0x00000004ff047899 */ /* 0x000fe40008011604 */
[----:B------:R-:W-:Y:S02]  /*1030*/  USGXT.U32 UR6, UR6, 0xe ;  /* 0x0000000e0606789a */ /* 0x000fe40008000000 */
[----:B------:R-:W-:Y:S01]  /*1040*/  USGXT.U32 UR4, UR4, 0xe ;  /* 0x0000000e0404789a */ /* 0x000fe20008000000 */
[----:B------:R-:W-:Y:S01]  /*1050*/  UMOV UR8, 0xfffffffe ;  /* 0xfffffffe00087882 */ /* 0x000fe20000000000 */
[----:B------:R-:W-:Y:S01]  /*1060*/  UMOV UR9, 0x7fffbfdf ;  /* 0x7fffbfdf00097882 */ /* 0x000fe20000000000 */
[----:B------:R-:W-:Y:S01]  /*1070*/  UMOV UR10, 0x100 ;  /* 0x00000100000a7882 */ /* 0x000fe20000000000 */
[----:B------:R-:W-:Y:S01]  /*1080*/  UMOV UR11, 0x40004040 ;  /* 0x40004040000b7882 */ /* 0x000fe20000000000 */
[----:B------:R-:W-:Y:S01]  /*1090*/  UMOV UR7, URZ ;  /* 0x000000ff00077c82 */ /* 0x000fe20008000000 */
[----:B------:R-:W-:Y:S01]  /*10a0*/  UMOV UR5, URZ ;  /* 0x000000ff00057c82 */ /* 0x000fe20008000000 */
[----:B------:R-:W-:-:S02]  /*10b0*/  UIADD3.64 UR10, UPT, UPT, UR6, UR10, URZ ;  /* 0x0000000a060a7297 */ /* 0x000fc4000fffe0ff */
[----:B------:R-:W-:Y:S01]  /*10c0*/  UIADD3.64 UR8, UPT, UPT, UR4, -UR8, URZ ;  /* 0x8000000804087297 */ /* 0x000fe2000fffe0ff */
[----:B------:R-:W-:Y:S01]  /*10d0*/  UMOV UR18, 0x0 ;  /* 0x0000000000127882 */ /* 0x000fe20000000000 */
[----:B------:R-:W-:Y:S01]  /*10e0*/  UMOV UR19, 0x4210010 ;  /* 0x0421001000137882 */ /* 0x000fe20000000000 */
[----:B------:R-:W-:Y:S01]  /*10f0*/  UMOV UR7, 0x40004040 ;  /* 0x4000404000077882 */ /* 0x000fe20000000000 */
[----:B------:R-:W-:Y:S01]  /*1100*/  UMOV UR5, 0x80004020 ;  /* 0x8000402000057882 */ /* 0x000fe20000000000 */
[----:B------:R-:W-:Y:S01]  /*1110*/  UMOV UR20, 0x0 ;  /* 0x0000000000147882 */ /* 0x000fe20000000000 */
[----:B------:R-:W-:Y:S01]  /*1120*/  UMOV UR21, 0x4210010 ;  /* 0x0421001000157882 */ /* 0x000fe20000000000 */
[----:B------:R0:W-:Y:S02]  /*1130*/  UTCQMMA gdesc[UR4], gdesc[UR6], tmem[UR15], tmem[UR18], idesc[UR19], !UPT ;  /* 0x00ff1206040075ea */ /* 0x0001e4000f80030f */
[----:B------:R0:W-:Y:S01]  /*1140*/  UTCQMMA gdesc[UR8], gdesc[UR10], tmem[UR15], tmem[UR20], idesc[UR21], UPT ;  /* 0x00ff140a080075ea */ /* 0x0001e2000b80030f */
[----:B------:R-:W-:-:S02]  /*1150*/  NOP ;  /* 0x0000000000007918 */ /* 0x000fc40000000000 */
.L_x_6:
[----:B------:R-:W-:Y:S02]  /*1160*/  ELECT P0, URZ, PT ;  /* 0x0000000000ff782f */ /* 0x000fe40003800000 */
[C---:B------:R-:W-:Y:S01]  /*1170*/  LOP3.LUT R44, R40.reuse, 0x7, RZ, 0xc0, !PT ;  /* 0x00000007282c7812 */ /* 0x040fe200078ec0ff */
[----:B0-----:R-:W-:Y:S01]  /*1180*/  UIADD3 UR4, UPT, UPT, UR14, 0x3000, URZ ;  /* 0x000030000e047890 */ /* 0x001fe2000fffe0ff */
[----:B------:R-:W-:Y:S01]  /*1190*/  IMAD.SHL.U32 R6, R40, 0x8, RZ ;  /* 0x0000000828067824 */ /* 0x000fe200078e00ff */
[----:B------:R-:W-:Y:S01]  /*11a0*/  ISETP.LT.U32.AND P0, PT, R4, 0x20, P0 ;  /* 0x000000200400780c */ /* 0x000fe20000701070 */
[----:B------:R-:W-:Y:S01]  /*11b0*/  UMOV UR5, URZ ;  /* 0x000000ff00057c82 */ /* 0x000fe20008000000 */
[C---:B------:R-:W-:Y:S02]  /*11c0*/  IMAD.SHL.U32 R4, R40.reuse, 0x10, RZ ;  /* 0x0000001028047824 */ /* 0x040fe400078e00ff */
[----:B------:R-:W-:Y:S01]  /*11d0*/  IMAD.SHL.U32 R7, R40, 0x40, RZ ;  /* 0x0000004028077824 */ /* 0x000fe200078e00ff */
[----:B------:R-:W-:-:S02]  /*11e0*/  LOP3.LUT R6, R6, 0x300, RZ, 0xc0, !PT ;  /* 0x0000030006067812 */ /* 0x000fc400078ec0ff */
[----:B------:R-:W-:Y:S02]  /*11f0*/  LOP3.LUT R5, R4, 0x8f0, RZ, 0xc0, !PT ;  /* 0x000008f004057812 */ /* 0x000fe400078ec0ff */
[----:B------:R-:W-:-:S03]  /*1200*/  LOP3.LUT R7, R7, 0x400, RZ, 0xc0, !PT ;  /* 0x0000040007077812 */ /* 0x000fc600078ec0ff */
[----:B------:R-:W-:Y:S01]  /*1210*/  IMAD R5, R44, 0x1000, R5 ;  /* 0x000010002c057824 */ /* 0x000fe200078e0205 */
[----:B------:R-:W-:Y:S01]  /*1220*/  VOTEU.ANY UP0, P0 ;  /* 0x0000000000ff7886 */ /* 0x000fe20000000100 */
[----:B------:R-:W-:-:S03]  /*1230*/  VOTEU.ANY UP1, P0 ;  /* 0x0000000000ff7886 */ /* 0x000fc60000020100 */
[----:B------:R-:W-:Y:S01]  /*1240*/  IADD3 R45, PT, PT, R6, R5, R7 ;  /* 0x00000005062d7210 */ /* 0x000fe20007ffe007 */
[----:B------:R-:W-:Y:S01]  /*1250*/  @UP0 UMOV UR6, UR4 ;  /* 0x0000000400060c82 */ /* 0x000fe20008000000 */
[----:B------:R-:W-:Y:S01]  /*1260*/  USHF.L.U32 UR4, UR12, 0x15, URZ ;  /* 0x000000150c047899 */ /* 0x000fe200080006ff */
[----:B------:R0:W-:Y:S01]  /*1270*/  @UP1 UTCBAR [UR6], URZ ;  /* 0x000000ff060013e9 */ /* 0x0001e200080000ff */
[----:B------:R-:W-:Y:S01]  /*1280*/  BAR.SYNC.DEFER_BLOCKING 0x0 ;  /* 0x0000000000007b1d */ /* 0x000fe20000010000 */
[----:B------:R-:W-:Y:S02]  /*1290*/  USHF.L.U32 UR5, UR12, 0x4, URZ ;  /* 0x000000040c057899 */ /* 0x000fe400080006ff */
[----:B------:R-:W-:Y:S02]  /*12a0*/  ULOP3.LUT UR4, UR4, 0x600000, URZ, 0xc0, !UPT ;  /* 0x0060000004047892 */ /* 0x000fe4000f8ec0ff */
[----:B------:R-:W-:-:S04]  /*12b0*/  ULOP3.LUT UR5, UR5, 0x40, URZ, 0xc0, !UPT ;  /* 0x0000004005057892 */ /* 0x000fc8000f8ec0ff */
[----:B------:R-:W-:Y:S01]  /*12c0*/  UIADD3 UR4, UPT, UPT, UR5, UR4, UR15 ;  /* 0x0000000405047290 */ /* 0x000fe2000fffe00f */
[----:B------:R-:W1:Y:S02]  /*12d0*/  SYNCS.PHASECHK.TRANS64.TRYWAIT P0, [UR14+0x3000], RZ ;  /* 0x003000ffff0075a7 */ /* 0x000e64000800110e */
[----:B01----:R-:W-:Y:S09]  /*12e0*/  @!P0 BRA `(.L_x_7) ;  /* 0x0000000800208947 */ /* 0x003ff20003800000 */
.L_x_11:
[----:B------:R-:W-:Y:S01]  /*12f0*/  BAR.SYNC.DEFER_BLOCKING 0x0 ;  /* 0x0000000000007b1d */ /* 0x000fe20000010000 */
[----:B------:R-:W-:Y:S01]  /*1300*/  IMAD.SHL.U32 R40, R40, 0x80, RZ ;  /* 0x0000008028287824 */ /* 0x000fe200078e00ff */
[----:B------:R-:W-:Y:S01]  /*1310*/  LOP3.LUT R46, R45, 0x10, RZ, 0x3c, !PT ;  /* 0x000000102d2e7812 */ /* 0x000fe200078e3cff */
[----:B------:R-:W-:Y:S02]  /*1320*/  IMAD.SHL.U32 R41, R41, 0x4, RZ ;  /* 0x0000000429297824 */ /* 0x000fe400078e00ff */
[----:B------:R-:W-:Y:S01]  /*1330*/  IMAD.SHL.U32 R42, R42, 0x4, RZ ;  /* 0x000000042a2a7824 */ /* 0x000fe200078e00ff */
[----:B------:R-:W-:Y:S01]  /*1340*/  LOP3.LUT R47, R40, 0x7c00, RZ, 0xc0, !PT ;  /* 0x00007c00282f7812 */ /* 0x000fe200078ec0ff */
[----:B------:R-:W-:Y:S01]  /*1350*/  LDTM.16dp32bit_t0_t15.x32 R4, tmem[UR4] ;  /* 0x00000004000479ee */ /* 0x000fe20008a80000 */
[----:B------:R-:W0:Y:S01]  /*1360*/  LDTM.16dp32bit_t16_t31.x32 R4, tmem[UR4+0x20] ;  /* 0x00002004000479ee */ /* 0x000e220008aa0000 */
[----:B------:R-:W1:Y:S02]  /*1370*/  LDCU.64 UR4, c[0x0][0x390] ;  /* 0x00007200ff0477ac */ /* 0x000e640008000a00 */
[----:B------:R-:W-:Y:S01]  /*1380*/  IMAD R40, R44, 0x10, R47 ;  /* 0x000000102c287824 */ /* 0x000fe200078e022f */
[----:B------:R-:W-:-:S02]  /*1390*/  LOP3.LUT R44, R45, 0x20, RZ, 0x3c, !PT ;  /* 0x000000202d2c7812 */ /* 0x000fc400078e3cff */
[C---:B------:R-:W-:Y:S02]  /*13a0*/  LOP3.LUT R47, R45.reuse, 0x40, RZ, 0x3c, !PT ;  /* 0x000000402d2f7812 */ /* 0x040fe400078e3cff */
[----:B------:R-:W-:Y:S02]  /*13b0*/  LOP3.LUT R40, R40, R43, RZ, 0x3c, !PT ;  /* 0x0000002b28287212 */ /* 0x000fe400078e3cff */
[----:B------:R-:W-:Y:S01]  /*13c0*/  LOP3.LUT R43, R45, 0x30, RZ, 0x3c, !PT ;  /* 0x000000302d2b7812 */ /* 0x000fe200078e3cff */
[----:B------:R-:W0:Y:S01]  /*13d0*/  @!P2 SYNCS.CCTL.IV [UR14+0x3000] ;  /* 0x00300000ff00a9b1 */ /* 0x000e22000800000e */
[----:B------:R-:W-:Y:S01]  /*13e0*/  NOP ;  /* 0x0000000000007918 */ /* 0x000fe20000000000 */
[----:B0-----:R-:W-:Y:S01]  /*13f0*/  BAR.SYNC.DEFER_BLOCKING 0x0 ;  /* 0x0000000000007b1d */ /* 0x001fe20000010000 */
[----:B-1----:R-:W-:-:S05]  /*1400*/  IADD3 R42, P0, P2, R41, UR4, R42 ;  /* 0x00000004292a7c10 */ /* 0x002fca000fa1e02a */
[----:B------:R0:W-:Y:S04]  /*1410*/  STS.128 [R45+UR14], R4 ;  /* 0x000000042d007988 */ /* 0x0001e80008000c0e */
[----:B------:R-:W-:Y:S04]  /*1420*/  STS.128 [R46+UR14], R8 ;  /* 0x000000082e007988 */ /* 0x000fe80008000c0e */
[----:B------:R1:W-:Y:S04]  /*1430*/  STS.128 [R44+UR14], R12 ;  /* 0x0000000c2c007988 */ /* 0x0003e80008000c0e */
[----:B------:R2:W-:Y:S01]  /*1440*/  STS.128 [R43+UR14], R16 ;  /* 0x000000102b007988 */ /* 0x0005e20008000c0e */
[----:B0-----:R-:W-:-:S03]  /*1450*/  LOP3.LUT R4, R45, 0x50, RZ, 0x3c, !PT ;  /* 0x000000502d047812 */ /* 0x001fc600078e3cff */
[----:B------:R0:W-:Y:S01]  /*1460*/  STS.128 [R47+UR14], R20 ;  /* 0x000000142f007988 */ /* 0x0001e20008000c0e */
[C---:B------:R-:W-:Y:S02]  /*1470*/  LOP3.LUT R5, R45.reuse, 0x60, RZ, 0x3c, !PT ;  /* 0x000000602d057812 */ /* 0x040fe400078e3cff */
[----:B------:R-:W-:Y:S01]  /*1480*/  LOP3.LUT R6, R45, 0x70, RZ, 0x3c, !PT ;  /* 0x000000702d067812 */ /* 0x000fe200078e3cff */
[----:B------:R-:W-:Y:S01]  /*1490*/  STS.128 [R4+UR14], R24 ;  /* 0x0000001804007988 */ /* 0x000fe20008000c0e */
[----:B-1----:R-:W1:Y:S03]  /*14a0*/  LDC.64 R44, c[0x0][0x390] ;  /* 0x0000e400ff2c7b82 */ /* 0x002e660000000a00 */
[----:B------:R-:W-:Y:S01]  /*14b0*/  STS.128 [R5+UR14], R28 ;  /* 0x0000001c05007988 */ /* 0x000fe20008000c0e */
[----:B--2---:R-:W-:-:S03]  /*14c0*/  IADD3.X R43, PT, PT, RZ, UR5, RZ, P0, P2 ;  /* 0x00000005ff2b7c10 */ /* 0x004fc600087e44ff */
[----:B------:R2:W-:Y:S01]  /*14d0*/  STS.128 [R6+UR14], R32 ;  /* 0x0000002006007988 */ /* 0x0005e20008000c0e */
[----:B------:R-:W-:Y:S01]  /*14e0*/  BAR.SYNC.DEFER_BLOCKING 0x0 ;  /* 0x0000000000007b1d */ /* 0x000fe20000010000 */
[----:B-1----:R-:W-:-:S04]  /*14f0*/  IMAD.WIDE.U32 R16, R0, 0x200, R44 ;  /* 0x0000020000107825 */ /* 0x002fc800078e002c */
[----:B------:R-:W-:Y:S01]  /*1500*/  IMAD.WIDE.U32 R18, R2, 0x200, R44 ;  /* 0x0000020002127825 */ /* 0x000fe200078e002c */
[----:B------:R-:W-:-:S03]  /*1510*/  IADD3 R2, P0, PT, R16, R41, RZ ;  /* 0x0000002910027210 */ /* 0x000fc60007f1e0ff */
[--C-:B0-----:R-:W-:Y:S01]  /*1520*/  IMAD.WIDE.U32 R20, R3, 0x200, R44.reuse ;  /* 0x0000020003147825 */ /* 0x101fe200078e002c */
[----:B------:R-:W0:Y:S01]  /*1530*/  LDSM.16.M88.4 R12, [R40+UR14] ;  /* 0x0000000e280c783b */ /* 0x000e220008000200 */
[-C--:B--2---:R-:W-:Y:S02]  /*1540*/  IADD3 R32, P2, PT, R18, R41.reuse, RZ ;  /* 0x0000002912207210 */ /* 0x084fe40007f5e0ff */
[--C-:B------:R-:W-:Y:S01]  /*1550*/  IMAD.WIDE.U32 R24, R36, 0x200, R44.reuse ;  /* 0x0000020024187825 */ /* 0x100fe200078e002c */
[----:B------:R-:W-:Y:S01]  /*1560*/  IADD3 R34, P3, PT, R20, R41, RZ ;  /* 0x0000002914227210 */ /* 0x000fe20007f7e0ff */
[----:B------:R-:W1:Y:S02]  /*1570*/  LDSM.16.M88.4 R4, [R40+UR14+0x80] ;  /* 0x0000800e2804783b */ /* 0x000e640008000200 */
[--C-:B------:R-:W-:Y:S02]  /*1580*/  IMAD.WIDE.U32 R26, R37, 0x200, R44.reuse ;  /* 0x00000200251a7825 */ /* 0x100fe400078e002c */
[----:B------:R-:W2:Y:S02]  /*1590*/  LDSM.16.M88.4 R8, [R40+UR14+0x100] ;  /* 0x0001000e2808783b */ /* 0x000ea40008000200 */
[----:B------:R-:W-:-:S04]  /*15a0*/  IMAD.WIDE.U32 R28, R38, 0x200, R44 ;  /* 0x00000200261c7825 */ /* 0x000fc800078e002c */
[----:B------:R-:W-:Y:S01]  /*15b0*/  IMAD.X R3, RZ, RZ, R17, P0 ;  /* 0x000000ffff037224 */ /* 0x000fe200000e0611 */
[-C--:B------:R-:W-:Y:S01]  /*15c0*/  IADD3 R36, P0, PT, R24, R41.reuse, RZ ;  /* 0x0000002918247210 */ /* 0x080fe20007f1e0ff */
[----:B------:R-:W-:Y:S01]  /*15d0*/  IMAD.X R33, RZ, RZ, R19, P2 ;  /* 0x000000ffff217224 */ /* 0x000fe200010e0613 */
[-C--:B------:R-:W-:Y:S01]  /*15e0*/  IADD3 R38, P2, PT, R26, R41.reuse, RZ ;  /* 0x000000291a267210 */ /* 0x080fe20007f5e0ff */
[----:B------:R-:W-:Y:S01]  /*15f0*/  IMAD.WIDE.U32 R30, R39, 0x200, R44 ;  /* 0x00000200271e7825 */ /* 0x000fe200078e002c */
[----:B------:R-:W-:Y:S03]  /*1600*/  LDSM.16.M88.4 R16, [R40+UR14+0x200] ;  /* 0x0002000e2810783b */ /* 0x000fe60008000200 */
[----:B------:R-:W-:Y:S01]  /*1610*/  IMAD.X R35, RZ, RZ, R21, P3 ;  /* 0x000000ffff237224 */ /* 0x000fe200018e0615 */
[----:B------:R-:W-:Y:S01]  /*1620*/  LDSM.16.M88.4 R44, [R40+UR14+0x380] ;  /* 0x0003800e282c783b */ /* 0x000fe20008000200 */
[----:B------:R-:W-:Y:S01]  /*1630*/  IMAD.X R37, RZ, RZ, R25, P0 ;  /* 0x000000ffff257224 */ /* 0x000fe200000e0619 */
[-C--:B------:R-:W-:Y:S01]  /*1640*/  IADD3 R28, P3, PT, R28, R41.reuse, RZ ;  /* 0x000000291c1c7210 */ /* 0x080fe20007f7e0ff */
[----:B------:R-:W-:Y:S01]  /*1650*/  IMAD.X R39, RZ, RZ, R27, P2 ;  /* 0x000000ffff277224 */ /* 0x000fe200010e061b */
[----:B------:R-:W-:Y:S01]  /*1660*/  LDSM.16.M88.4 R20, [R40+UR14+0x280] ;  /* 0x0002800e2814783b */ /* 0x000fe20008000200 */
[----:B------:R-:W-:-:S02]  /*1670*/  IADD3 R30, P0, PT, R30, R41, RZ ;  /* 0x000000291e1e7210 */ /* 0x000fc40007f1e0ff */
[----:B------:R-:W-:Y:S01]  /*1680*/  IMAD.X R29, RZ, RZ, R29, P3 ;  /* 0x000000ffff1d7224 */ /* 0x000fe200018e061d */
[----:B------:R-:W-:Y:S02]  /*1690*/  LDSM.16.M88.4 R24, [R40+UR14+0x300] ;  /* 0x0003000e2818783b */ /* 0x000fe40008000200 */
[----:B------:R-:W-:Y:S02]  /*16a0*/  IMAD.X R31, RZ, RZ, R31, P0 ;  /* 0x000000ffff1f7224 */ /* 0x000fe400000e061f */
[----:B0-----:R-:W-:Y:S04]  /*16b0*/  STG.E desc[UR16][R42.64], R12 ;  /* 0x0000000c2a007986 */ /* 0x001fe8000c101910 */
[----:B------:R-:W-:Y:S04]  /*16c0*/  STG.E desc[UR16][R42.64+0x80], R13 ;  /* 0x0000800d2a007986 */ /* 0x000fe8000c101910 */
[----:B------:R-:W-:Y:S04]  /*16d0*/  STG.E desc[UR16][R42.64+0x100], R14 ;  /* 0x0001000e2a007986 */ /* 0x000fe8000c101910 */
[----:B------:R-:W-:Y:S04]  /*16e0*/  STG.E desc[UR16][R42.64+0x180], R15 ;  /* 0x0001800f2a007986 */ /* 0x000fe8000c101910 */
[----:B------:R-:W0:Y:S04]  /*16f0*/  LDSM.16.M88.4 R12, [R40+UR14+0x180] ;  /* 0x0001800e280c783b */ /* 0x000e280008000200 */
[----:B-1----:R1:W-:Y:S04]  /*1700*/  STG.E desc[UR16][R2.64], R4 ;  /* 0x0000000402007986 */ /* 0x0023e8000c101910 */
[----:B------:R1:W-:Y:S04]  /*1710*/  STG.E desc[UR16][R2.64+0x80], R5 ;  /* 0x0000800502007986 */ /* 0x0003e8000c101910 */
[----:B------:R1:W-:Y:S04]  /*1720*/  STG.E desc[UR16][R2.64+0x100], R6 ;  /* 0x0001000602007986 */ /* 0x0003e8000c101910 */
[----:B------:R1:W-:Y:S04]  /*1730*/  STG.E desc[UR16][R2.64+0x180], R7 ;  /* 0x0001800702007986 */ /* 0x0003e8000c101910 */
[----:B--2---:R1:W-:Y:S04]  /*1740*/  STG.E desc[UR16][R32.64], R8 ;  /* 0x0000000820007986 */ /* 0x0043e8000c101910 */
[----:B------:R1:W-:Y:S04]  /*1750*/  STG.E desc[UR16][R32.64+0x80], R9 ;  /* 0x0000800920007986 */ /* 0x0003e8000c101910 */
[----:B------:R1:W-:Y:S04]  /*1760*/  STG.E desc[UR16][R32.64+0x100], R10 ;  /* 0x0001000a20007986 */ /* 0x0003e8000c101910 */
[----:B------:R1:W-:Y:S04]  /*1770*/  STG.E desc[UR16][R32.64+0x180], R11 ;  /* 0x0001800b20007986 */ /* 0x0003e8000c101910 */
[----:B0-----:R1:W-:Y:S04]  /*1780*/  STG.E desc[UR16][R34.64], R12 ;  /* 0x0000000c22007986 */ /* 0x0013e8000c101910 */
[----:B------:R1:W-:Y:S04]  /*1790*/  STG.E desc[UR16][R34.64+0x80], R13 ;  /* 0x0000800d22007986 */ /* 0x0003e8000c101910 */
        /* <DEDUP_REMOVED lines=17> */
[----:B------:R1:W-:Y:S01]  /*18b0*/  STG.E desc[UR16][R30.64+0x180], R47 ;  /* 0x0001802f1e007986 */ /* 0x0003e2000c101910 */
[----:B------:R-:W-:Y:S06]  /*18c0*/  BAR.SYNC.DEFER_BLOCKING 0x0 ;  /* 0x0000000000007b1d */ /* 0x000fec0000010000 */
[----:B------:R-:W-:Y:S05]  /*18d0*/  @P1 BRA `(.L_x_8) ;  /* 0x00000000009c1947 */ /* 0x000fea0003800000 */
[----:B------:R-:W-:Y:S01]  /*18e0*/  NOP ;  /* 0x0000000000007918 */ /* 0x000fe20000000000 */
[----:B------:R-:W-:Y:S01]  /*18f0*/  UMOV UR4, 0x50 ;  /* 0x0000005000047882 */ /* 0x000fe20000000000 */
[----:B------:R-:W-:Y:S01]  /*1900*/  IMAD.U32 R0, RZ, RZ, UR15 ;  /* 0x0000000fff007e24 */ /* 0x000fe2000f8e00ff */
[----:B------:R-:W-:Y:S01]  /*1910*/  ULEA UR13, UR13, UR4, 0x18 ;  /* 0x000000040d0d7291 */ /* 0x000fe2000f8ec0ff */
[----:B-1----:R-:W-:Y:S02]  /*1920*/  IMAD.MOV.U32 R3, RZ, RZ, 0xf ;  /* 0x0000000fff037424 */ /* 0x002fe400078e00ff */
[----:B------:R-:W-:Y:S01]  /*1930*/  IMAD.MOV.U32 R7, RZ, RZ, 0x1 ;  /* 0x00000001ff077424 */ /* 0x000fe200078e00ff */
[----:B------:R-:W-:-:S04]  /*1940*/  LOP3.LUT R0, R0, 0xffff, RZ, 0xc0, !PT ;  /* 0x0000ffff00007812 */ /* 0x000fc800078ec0ff */
[----:B------:R-:W-:Y:S01]  /*1950*/  SHF.R.U32.HI R0, RZ, 0x5, R0 ;  /* 0x00000005ff007819 */ /* 0x000fe20000011600 */
[----:B------:R-:W0:Y:S04]  /*1960*/  LDS R5, [UR13] ;  /* 0x0000000dff057984 */ /* 0x000e280008000800 */
[----:B------:R-:W-:Y:S01]  /*1970*/  VIADD R2, R0, 0x10 ;  /* 0x0000001000027836 */ /* 0x000fe20000000000 */
[----:B------:R-:W-:-:S04]  /*1980*/  SHF.L.U32 R0, R3, R0, RZ ;  /* 0x0000000003007219 */ /* 0x000fc800000006ff */
[----:B------:R-:W-:-:S04]  /*1990*/  SHF.L.U32 R3, R7, R2, RZ ;  /* 0x0000000207037219 */ /* 0x000fc800000006ff */
[----:B------:R-:W-:-:S04]  /*19a0*/  LOP3.LUT R0, R3, R0, RZ, 0xfc, !PT ;  /* 0x0000000003007212 */ /* 0x000fc800078efcff */
[C---:B------:R-:W-:Y:S02]  /*19b0*/  LOP3.LUT R2, R0.reuse, 0xffff, RZ, 0xc0, !PT ;  /* 0x0000ffff00027812 */ /* 0x040fe400078ec0ff */
[----:B0-----:R-:W-:-:S04]  /*19c0*/  LOP3.LUT R3, R0, 0xffff, R5, 0x80, !PT ;  /* 0x0000ffff00037812 */ /* 0x001fc800078e8005 */
[----:B------:R-:W-:-:S13]  /*19d0*/  ISETP.NE.AND P0, PT, R3, R2, PT ;  /* 0x000000020300720c */ /* 0x000fda0003f05270 */
[----:B------:R-:W-:Y:S05]  /*19e0*/  @P0 BRA `(.L_x_9) ;  /* 0x0000000000500947 */ /* 0x000fea0003800000 */
[----:B------:R-:W-:Y:S02]  /*19f0*/  SHF.R.U32.HI R5, RZ, 0x10, R5 ;  /* 0x00000010ff057819 */ /* 0x000fe40000011605 */
[----:B------:R-:W-:-:S04]  /*1a00*/  SHF.R.U32.HI R2, RZ, 0x10, R0 ;  /* 0x00000010ff027819 */ /* 0x000fc80000011600 */
[----:B------:R-:W-:-:S04]  /*1a10*/  LOP3.LUT R5, R5, R2, RZ, 0xc0, !PT ;  /* 0x0000000205057212 */ /* 0x000fc800078ec0ff */
[----:B------:R-:W-:-:S13]  /*1a20*/  ISETP.NE.AND P0, PT, R5, R2, PT ;  /* 0x000000020500720c */ /* 0x000fda0003f05270 */
[----:B------:R-:W-:Y:S05]  /*1a30*/  @P0 BRA `(.L_x_10) ;  /* 0x0000000000300947 */ /* 0x000fea0003800000 */
[----:B------:R-:W-:Y:S01]  /*1a40*/  R2UR UR4, R0 ;  /* 0x00000000000472ca */ /* 0x000fe200000e0000 */
[----:B------:R-:W-:Y:S01]  /*1a50*/  VOTEU.ANY UR5, UPT, PT ;  /* 0x0000000000057886 */ /* 0x000fe200038e0100 */
[----:B------:R-:W0:Y:S01]  /*1a60*/  S2R R0, SR_LANEID ;  /* 0x0000000000007919 */ /* 0x000e220000000000 */
[----:B------:R-:W-:-:S10]  /*1a70*/  UFLO.U32 UR5, UR5 ;  /* 0x00000005000572bd */ /* 0x000fd400080e0000 */
[----:B------:R-:W-:-:S06]  /*1a80*/  ULOP3.LUT UR4, URZ, UR4, URZ, 0x33, !UPT ;  /* 0x00000004ff047292 */ /* 0x000fcc000f8e33ff */
[----:B------:R-:W-:-:S04]  /*1a90*/  IMAD.U32 R2, RZ, RZ, UR4 ;  /* 0x00000004ff027e24 */ /* 0x000fc8000f8e00ff */
[----:B------:R-:W1:Y:S02]  /*1aa0*/  REDUX UR6, R2 ;  /* 0x00000000020673c4 */ /* 0x000e640000000000 */
[----:B------:R2:W-:Y:S01]  /*1ab0*/  UTCATOMSWS.AND URZ, UR4 ;  /* 0x0000000400ff79e3 */ /* 0x0005e20008000000 */
[----:B0-----:R-:W-:Y:S01]  /*1ac0*/  ISETP.EQ.U32.AND P0, PT, R0, UR5, PT ;  /* 0x0000000500007c0c */ /* 0x001fe2000bf02070 */
[----:B-1----:R-:W-:-:S12]  /*1ad0*/  IMAD.U32 R0, RZ, RZ, UR6 ;  /* 0x00000006ff007e24 */ /* 0x002fd8000f8e00ff */
[----:B------:R2:W-:Y:S01]  /*1ae0*/  @P0 ATOMS.AND RZ, [UR13], R0 ;  /* 0x00000000ffff098c */ /* 0x0005e2000a80000d */
[----:B------:R-:W-:Y:S05]  /*1af0*/  BRA `(.L_x_8) ;  /* 0x0000000000147947 */ /* 0x000fea0003800000 */
.L_x_10:
[----:B------:R-:W-:-:S07]  /*1b00*/  MOV R2, 0x1b20 ;  /* 0x00001b2000027802 */ /* 0x000fce0000000f00 */
[----:B------:R-:W-:Y:S05]  /*1b10*/  CALL.REL.NOINC `($__internal_0_$__cuda_sm10x_tcgen05_guardrail_trap_col_being_dealloced_not_returned_by_alloc) ;  /* 0x0000000000207944 */ /* 0x000fea0003c00000 */
[----:B------:R-:W-:Y:S05]  /*1b20*/  BRA `(.L_x_8) ;  /* 0x0000000000087947 */ /* 0x000fea0003800000 */
.L_x_9:
[----:B------:R-:W-:-:S07]  /*1b30*/  MOV R2, 0x1b50 ;  /* 0x00001b5000027802 */ /* 0x000fce0000000f00 */
[----:B------:R-:W-:Y:S05]  /*1b40*/  CALL.REL.NOINC `($__internal_2_$__cuda_sm10x_tcgen05_guardrail_trap_unallocated_columns_being_dealloced) ;  /* 0x00000000002c7944 */ /* 0x000fea0003c00000 */
.L_x_8:
[----:B------:R-:W-:Y:S01]  /*1b50*/  NOP ;  /* 0x0000000000007918 */ /* 0x000fe20000000000 */
[----:B--2---:R-:W-:Y:S05]  /*1b60*/  EXIT ;  /* 0x000000000000794d */ /* 0x004fea0003800000 */
.L_x_7:
[----:B------:R-:W0:Y:S02]  /*1b70*/  SYNCS.PHASECHK.TRANS64.TRYWAIT P0, [UR14+0x3000], RZ ;  /* 0x003000ffff0075a7 */ /* 0x000e24000800110e */
[----:B0-----:R-:W-:Y:S05]  /*1b80*/  @!P0 BRA `(.L_x_7) ;  /* 0xfffffffc00f88947 */ /* 0x001fea000383ffff */
[----:B------:R-:W-:Y:S05]  /*1b90*/  BRA `(.L_x_11) ;  /* 0xfffffff400d47947 */ /* 0x000fea000383ffff */
        .weak           $__internal_0_$__cuda_sm10x_tcgen05_guardrail_trap_col_being_dealloced_not_returned_by_alloc
        .type           $__internal_0_$__cuda_sm10x_tcgen05_guardrail_trap_col_being_dealloced_not_returned_by_alloc,@function
        .size           $__internal_0_$__cuda_sm10x_tcgen05_guardrail_trap_col_being_dealloced_not_returned_by_alloc,($__internal_1_$__cuda_sm10x_tcgen05_guardrail_trap_phase_invalid_during_alloc - $__internal_0_$__cuda_sm10x_tcgen05_guardrail_trap_col_being_dealloced_not_returned_by_alloc)
$__internal_0_$__cuda_sm10x_tcgen05_guardrail_trap_col_being_dealloced_not_returned_by_alloc:
[----:B------:R-:W-:Y:S05]  /*1ba0*/  BPT.TRAP 0x1 ;  /* 0x000000040000795c */ /* 0x000fea0000300000 */
[----:B------:R-:W-:-:S04]  /*1bb0*/  IMAD.MOV.U32 R3, RZ, RZ, 0x0 ;  /* 0x00000000ff037424 */ /* 0x000fc800078e00ff */
[----:B------:R-:W-:Y:S05]  /*1bc0*/  RET.REL.NODEC R2 `(gluon_mma) ;  /* 0xffffffe4020c7950 */ /* 0x000fea0003c3ffff */
        .weak           $__internal_1_$__cuda_sm10x_tcgen05_guardrail_trap_phase_invalid_during_alloc
        .type           $__internal_1_$__cuda_sm10x_tcgen05_guardrail_trap_phase_invalid_during_alloc,@function
        .size           $__internal_1_$__cuda_sm10x_tcgen05_guardrail_trap_phase_invalid_during_alloc,($__internal_2_$__cuda_sm10x_tcgen05_guardrail_trap_unallocated_columns_being_dealloced - $__internal_1_$__cuda_sm10x_tcgen05_guardrail_trap_phase_invalid_during_alloc)
$__internal_1_$__cuda_sm10x_tcgen05_guardrail_trap_phase_invalid_during_alloc:
[----:B------:R-:W-:Y:S05]  /*1bd0*/  BPT.TRAP 0x1 ;  /* 0x000000040000795c */ /* 0x000fea0000300000 */
[----:B------:R-:W-:-:S04]  /*1be0*/  IMAD.MOV.U32 R3, RZ, RZ, 0x0 ;  /* 0x00000000ff037424 */ /* 0x000fc800078e00ff */
[----:B------:R-:W-:Y:S05]  /*1bf0*/  RET.REL.NODEC R2 `(gluon_mma) ;  /* 0xffffffe402007950 */ /* 0x000fea0003c3ffff */
        .weak           $__internal_2_$__cuda_sm10x_tcgen05_guardrail_trap_unallocated_columns_being_dealloced
        .type           $__internal_2_$__cuda_sm10x_tcgen05_guardrail_trap_unallocated_columns_being_dealloced,@function
        .size           $__internal_2_$__cuda_sm10x_tcgen05_guardrail_trap_unallocated_columns_being_dealloced,(.L_x_15 - $__internal_2_$__cuda_sm10x_tcgen05_guardrail_trap_unallocated_columns_being_dealloced)
$__internal_2_$__cuda_sm10x_tcgen05_guardrail_trap_unallocated_columns_being_dealloced:
[----:B------:R-:W-:Y:S05]  /*1c00*/  BPT.TRAP 0x1 ;  /* 0x000000040000795c */ /* 0x000fea0000300000 */
[----:B------:R-:W-:-:S04]  /*1c10*/  IMAD.MOV.U32 R3, RZ, RZ, 0x0 ;  /* 0x00000000ff037424 */ /* 0x000fc800078e00ff */
[----:B------:R-:W-:Y:S05]  /*1c20*/  RET.REL.NODEC R2 `(gluon_mma) ;  /* 0xffffffe002f47950 */ /* 0x000fea0003c3ffff */
.L_x_12:
[----:B------:R-:W-:-:S00]  /*1c30*/  BRA `(.L_x_12) ;  /* 0xfffffffc00fc7947 */ /* 0x000fc0000383ffff */
[----:B------:R-:W-:-:S00]  /*1c40*/  NOP ;  /* 0x0000000000007918 */ /* 0x000fc00000000000 */
        /* <DEDUP_REMOVED lines=11> */
.L_x_15:


//--------------------- .nv.shared.gluon_mma      --------------------------
	.section	.nv.shared.gluon_mma,"aw",@nobits
	.sectionflags	@""
	.align	16
	.zero		1024


//--------------------- .nv.shared.reserved.0     --------------------------
	.section	.nv.shared.reserved.0,"aw",@nobits
	.align	8
	.weak		__nv_reservedSMEM_offset_0_alias
	.size		__nv_reservedSMEM_offset_0_alias, 0, 64
	.other		__nv_reservedSMEM_offset_0_alias,@"STO_CUDA_RESERVED_SHARED STV_DEFAULT"
__nv_reservedSMEM_offset_0_alias:
	.zero		0
.nv.shared.reserved.0:
	.zero		64
	.weak		__nv_reservedSMEM_allocation_phase
	.type		__nv_reservedSMEM_allocation_phase,@object
	.size		__nv_reservedSMEM_allocation_phase,(.L_0 - __nv_reservedSMEM_allocation_phase)
__nv_reservedSMEM_allocation_phase:
	.zero		1
.L_0:
	.zero		7
	.weak		__nv_reservedSMEM_devtool_atexit_pc
	.type		__nv_reservedSMEM_devtool_atexit_pc,@object
	.size		__nv_reservedSMEM_devtool_atexit_pc,(__nv_reservedSMEM_allocation_mask - __nv_reservedSMEM_devtool_atexit_pc)
__nv_reservedSMEM_devtool_atexit_pc:
	.zero		8
	.weak		__nv_reservedSMEM_allocation_mask
	.type		__nv_reservedSMEM_allocation_mask,@object
	.size		__nv_reservedSMEM_allocation_mask,(.L_2 - __nv_reservedSMEM_allocation_mask)
__nv_reservedSMEM_allocation_mask:
	.zero		4
.L_2:


//--------------------- .nv.constant0.gluon_mma   --------------------------
	.section	.nv.constant0.gluon_mma,"a",@progbits
	.sectionflags	@""
	.align	4
.nv.constant0.gluon_mma:
	.zero		936


//--------------------- SYMBOLS --------------------------

	.type		.nv.reservedSmem.offset0,@object
	.size		.nv.reservedSmem.offset0,0x4
	.type		.nv.reservedSmem.cap,@object
	.size		.nv.reservedSmem.cap,0x4
